def attn_fwd(
    Q,
    K,
    V,
    Out,
    Lse,
    sm_scale,
    stride_qz,
    stride_qh,
    stride_qm,
    stride_qk,
    stride_kz,
    stride_kh,
    stride_kn,
    stride_kk,
    stride_vz,
    stride_vh,
    stride_vn,
    stride_vk,
    stride_oz,
    stride_oh,
    stride_om,
    stride_ok,
    seqlen_q,
    seqlen_k,
    BLOCK_M: tl.constexpr,
    BLOCK_N: tl.constexpr,
    HEAD_DIM: tl.constexpr,
    CAUSAL: tl.constexpr,
):
    start_m = tl.program_id(0)
    off_hz = tl.program_id(1)
    q_off = off_hz * stride_qh
    k_off = off_hz * stride_kh
    v_off = off_hz * stride_vh
    offs_m = start_m * BLOCK_M + tl.arange(0, BLOCK_M)
    offs_d = tl.arange(0, HEAD_DIM)
    offs_n = tl.arange(0, BLOCK_N)
    q_ptrs = Q + q_off + offs_m[:, None] * stride_qm + offs_d[None, :] * stride_qk
    k_ptrs = K + k_off + offs_d[:, None] * stride_kk + offs_n[None, :] * stride_kn
    v_ptrs = V + v_off + offs_n[:, None] * stride_vn + offs_d[None, :] * stride_vk
    m_i = tl.full([BLOCK_M], float("-inf"), dtype=tl.float32)
    l_i = tl.zeros([BLOCK_M], dtype=tl.float32) + 1.0
    acc = tl.zeros([BLOCK_M, HEAD_DIM], dtype=tl.float32)
    q = tl.load(q_ptrs)
    acc, l_i, m_i = _attn_fwd_inner(
        acc,
        l_i,
        m_i,
        q,
        k_ptrs,
        v_ptrs,
        sm_scale,
        stride_kn,
        stride_vn,
        start_m,
        seqlen_k,
        BLOCK_M,
        BLOCK_N,
        HEAD_DIM,
        CAUSAL,
    )
    acc = acc / l_i[:, None]
    lse = m_i + tl.math.log2(l_i) / 1.4426950408889634
    o_ptrs = (
        Out
        + off_hz * stride_oh
        + offs_m[:, None] * stride_om
        + offs_d[None, :] * stride_ok
    )
    tl.store(o_ptrs, acc.to(Out.dtype.element_ty))
    tl.store(Lse + off_hz * seqlen_q + offs_m, lse)

# config = {"BLOCK_M": 64, "BLOCK_N": 128, "HEAD_DIM": 16, "arch": "sm_80", "causal": false, "dtype": "fp16", "num_stages": 2, "num_warps": 4}
# arch = sm_80


// ===== COMPILED SASS (sm_80) =====

	.target	sm_80

	.elftype	@"ET_EXEC"


//--------------------- .note.nv.tkinfo           --------------------------
	.section	.note.nv.tkinfo,"",@"SHT_NOTE"
	.sectionflags	@"SHF_NOTE_NV_TKINFO"
	.tkinfo
        /*0018*/ 	.word	0x00000002
        /*0030*/ 	.string	""
        /*0030*/ 	.string	"ptxas"
        /*0030*/ 	.string	"Cuda compilation tools, release 13.0, V13.0.88"
        /*0030*/ 	.string	"Build cuda_13.0.r13.0/compiler.36424714_0"
        /*0030*/ 	.string	"-v  -suppress-debug-info  -lineinfo  -arch sm_80 "



//--------------------- .note.nv.cuinfo           --------------------------
	.section	.note.nv.cuinfo,"",@"SHT_NOTE"
	.sectionflags	@"SHF_NOTE_NV_CUINFO"
        /*0018*/ 	.short	0x0002
        /*001a*/ 	.short	0x0050
        /*001c*/ 	.short	0x0082
	.zero		2


//--------------------- .nv.info                  --------------------------
	.section	.nv.info,"",@"SHT_CUDA_INFO"
	.align	4


	//----- nvinfo : EIATTR_REGCOUNT
	.align		4
        /*0000*/ 	.byte	0x04, 0x2f
        /*0002*/ 	.short	(.L_2 - .L_1)
	.align		4
.L_1:
        /*0004*/ 	.word	index@(attn_fwd)
        /*0008*/ 	.word	0x000000b2


	//----- nvinfo : EIATTR_FRAME_SIZE
	.align		4
.L_2:
        /*000c*/ 	.byte	0x04, 0x11
        /*000e*/ 	.short	(.L_4 - .L_3)
	.align		4
.L_3:
        /*0010*/ 	.word	index@(attn_fwd)
        /*0014*/ 	.word	0x00000000


	//----- nvinfo : EIATTR_MIN_STACK_SIZE
	.align		4
.L_4:
        /*0018*/ 	.byte	0x04, 0x12
        /*001a*/ 	.short	(.L_6 - .L_5)
	.align		4
.L_5:
        /*001c*/ 	.word	index@(attn_fwd)
        /*0020*/ 	.word	0x00000000
.L_6:


//--------------------- .nv.info.attn_fwd         --------------------------
	.section	.nv.info.attn_fwd,"",@"SHT_CUDA_INFO"
	.sectionflags	@""
	.align	4


	//----- nvinfo : EIATTR_CUDA_API_VERSION
	.align		4
        /*0000*/ 	.byte	0x04, 0x37
        /*0002*/ 	.short	(.L_8 - .L_7)
.L_7:
        /*0004*/ 	.word	0x00000082


	//----- nvinfo : EIATTR_SW2861232_WAR
	.align		4
.L_8:
        /*0008*/ 	.byte	0x01, 0x35
	.zero		2


	//----- nvinfo : EIATTR_PARAM_CBANK
	.align		4
        /*000c*/ 	.byte	0x04, 0x0a
        /*000e*/ 	.short	(.L_10 - .L_9)
	.align		4
.L_9:
        /*0010*/ 	.word	index@(.nv.constant0.attn_fwd)
        /*0014*/ 	.short	0x0160
        /*0016*/ 	.short	0x0088


	//----- nvinfo : EIATTR_CBANK_PARAM_SIZE
	.align		4
.L_10:
        /*0018*/ 	.byte	0x03, 0x19
        /*001a*/ 	.short	0x0088


	//----- nvinfo : EIATTR_KPARAM_INFO
	.align		4
        /*001c*/ 	.byte	0x04, 0x17
        /*001e*/ 	.short	(.L_12 - .L_11)
.L_11:
        /*0020*/ 	.word	0x00000000
        /*0024*/ 	.short	0x0019
        /*0026*/ 	.short	0x0080
        /*0028*/ 	.byte	0x00, 0xf4, 0x21, 0x00


	//----- nvinfo : EIATTR_KPARAM_INFO
	.align		4
.L_12:
        /*002c*/ 	.byte	0x04, 0x17
        /*002e*/ 	.short	(.L_14 - .L_13)
.L_13:
        /*0030*/ 	.word	0x00000000
        /*0034*/ 	.short	0x0018
        /*0036*/ 	.short	0x0078
        /*0038*/ 	.byte	0x00, 0xf4, 0x21, 0x00


	//----- nvinfo : EIATTR_KPARAM_INFO
	.align		4
.L_14:
        /*003c*/ 	.byte	0x04, 0x17
        /*003e*/ 	.short	(.L_16 - .L_15)
.L_15:
        /*0040*/ 	.word	0x00000000
        /*0044*/ 	.short	0x0017
        /*0046*/ 	.short	0x0070
        /*0048*/ 	.byte	0x00, 0xf0, 0x11, 0x00


	//----- nvinfo : EIATTR_KPARAM_INFO
	.align		4
.L_16:
        /*004c*/ 	.byte	0x04, 0x17
        /*004e*/ 	.short	(.L_18 - .L_17)
.L_17:
        /*0050*/ 	.word	0x00000000
        /*0054*/ 	.short	0x0016
        /*0056*/ 	.short	0x006c
        /*0058*/ 	.byte	0x00, 0xf0, 0x11, 0x00


	//----- nvinfo : EIATTR_KPARAM_INFO
	.align		4
.L_18:
        /*005c*/ 	.byte	0x04, 0x17
        /*005e*/ 	.short	(.L_20 - .L_19)
.L_19:
        /*0060*/ 	.word	0x00000000
        /*0064*/ 	.short	0x0015
        /*0066*/ 	.short	0x0068
        /*0068*/ 	.byte	0x00, 0xf0, 0x11, 0x00


	//----- nvinfo : EIATTR_KPARAM_INFO
	.align		4
.L_20:
        /*006c*/ 	.byte	0x04, 0x17
        /*006e*/ 	.short	(.L_22 - .L_21)
.L_21:
        /*0070*/ 	.word	0x00000000
        /*0074*/ 	.short	0x0014
        /*0076*/ 	.short	0x0064
        /*0078*/ 	.byte	0x00, 0xf0, 0x11, 0x00


	//----- nvinfo : EIATTR_KPARAM_INFO
	.align		4
.L_22:
        /*007c*/ 	.byte	0x04, 0x17
        /*007e*/ 	.short	(.L_24 - .L_23)
.L_23:
        /*0080*/ 	.word	0x00000000
        /*0084*/ 	.short	0x0013
        /*0086*/ 	.short	0x0060
        /*0088*/ 	.byte	0x00, 0xf0, 0x11, 0x00


	//----- nvinfo : EIATTR_KPARAM_INFO
	.align		4
.L_24:
        /*008c*/ 	.byte	0x04, 0x17
        /*008e*/ 	.short	(.L_26 - .L_25)
.L_25:
        /*0090*/ 	.word	0x00000000
        /*0094*/ 	.short	0x0012
        /*0096*/ 	.short	0x005c
        /*0098*/ 	.byte	0x00, 0xf0, 0x11, 0x00


	//----- nvinfo : EIATTR_KPARAM_INFO
	.align		4
.L_26:
        /*009c*/ 	.byte	0x04, 0x17
        /*009e*/ 	.short	(.L_28 - .L_27)
.L_27:
        /*00a0*/ 	.word	0x00000000
        /*00a4*/ 	.short	0x0011
        /*00a6*/ 	.short	0x0058
        /*00a8*/ 	.byte	0x00, 0xf0, 0x11, 0x00


	//----- nvinfo : EIATTR_KPARAM_INFO
	.align		4
.L_28:
        /*00ac*/ 	.byte	0x04, 0x17
        /*00ae*/ 	.short	(.L_30 - .L_29)
.L_29:
        /*00b0*/ 	.word	0x00000000
        /*00b4*/ 	.short	0x0010
        /*00b6*/ 	.short	0x0054
        /*00b8*/ 	.byte	0x00, 0xf0, 0x11, 0x00


	//----- nvinfo : EIATTR_KPARAM_INFO
	.align		4
.L_30:
        /*00bc*/ 	.byte	0x04, 0x17
        /*00be*/ 	.short	(.L_32 - .L_31)
.L_31:
        /*00c0*/ 	.word	0x00000000
        /*00c4*/ 	.short	0x000f
        /*00c6*/ 	.short	0x0050
        /*00c8*/ 	.byte	0x00, 0xf0, 0x11, 0x00


	//----- nvinfo : EIATTR_KPARAM_INFO
	.align		4
.L_32:
        /*00cc*/ 	.byte	0x04, 0x17
        /*00ce*/ 	.short	(.L_34 - .L_33)
.L_33:
        /*00d0*/ 	.word	0x00000000
        /*00d4*/ 	.short	0x000e
        /*00d6*/ 	.short	0x004c
        /*00d8*/ 	.byte	0x00, 0xf0, 0x11, 0x00


	//----- nvinfo : EIATTR_KPARAM_INFO
	.align		4
.L_34:
        /*00dc*/ 	.byte	0x04, 0x17
        /*00de*/ 	.short	(.L_36 - .L_35)
.L_35:
        /*00e0*/ 	.word	0x00000000
        /*00e4*/ 	.short	0x000d
        /*00e6*/ 	.short	0x0048
        /*00e8*/ 	.byte	0x00, 0xf0, 0x11, 0x00


	//----- nvinfo : EIATTR_KPARAM_INFO
	.align		4
.L_36:
        /*00ec*/ 	.byte	0x04, 0x17
        /*00ee*/ 	.short	(.L_38 - .L_37)
.L_37:
        /*00f0*/ 	.word	0x00000000
        /*00f4*/ 	.short	0x000c
        /*00f6*/ 	.short	0x0044
        /*00f8*/ 	.byte	0x00, 0xf0, 0x11, 0x00


	//----- nvinfo : EIATTR_KPARAM_INFO
	.align		4
.L_38:
        /*00fc*/ 	.byte	0x04, 0x17
        /*00fe*/ 	.short	(.L_40 - .L_39)
.L_39:
        /*0100*/ 	.word	0x00000000
        /*0104*/ 	.short	0x000b
        /*0106*/ 	.short	0x0040
        /*0108*/ 	.byte	0x00, 0xf0, 0x11, 0x00


	//----- nvinfo : EIATTR_KPARAM_INFO
	.align		4
.L_40:
        /*010c*/ 	.byte	0x04, 0x17
        /*010e*/ 	.short	(.L_42 - .L_41)
.L_41:
        /*0110*/ 	.word	0x00000000
        /*0114*/ 	.short	0x000a
        /*0116*/ 	.short	0x003c
        /*0118*/ 	.byte	0x00, 0xf0, 0x11, 0x00


	//----- nvinfo : EIATTR_KPARAM_INFO
	.align		4
.L_42:
        /*011c*/ 	.byte	0x04, 0x17
        /*011e*/ 	.short	(.L_44 - .L_43)
.L_43:
        /*0120*/ 	.word	0x00000000
        /*0124*/ 	.short	0x0009
        /*0126*/ 	.short	0x0038
        /*0128*/ 	.byte	0x00, 0xf0, 0x11, 0x00


	//----- nvinfo : EIATTR_KPARAM_INFO
	.align		4
.L_44:
        /*012c*/ 	.byte	0x04, 0x17
        /*012e*/ 	.short	(.L_46 - .L_45)
.L_45:
        /*0130*/ 	.word	0x00000000
        /*0134*/ 	.short	0x0008
        /*0136*/ 	.short	0x0034
        /*0138*/ 	.byte	0x00, 0xf0, 0x11, 0x00


	//----- nvinfo : EIATTR_KPARAM_INFO
	.align		4
.L_46:
        /*013c*/ 	.byte	0x04, 0x17
        /*013e*/ 	.short	(.L_48 - .L_47)
.L_47:
        /*0140*/ 	.word	0x00000000
        /*0144*/ 	.short	0x0007
        /*0146*/ 	.short	0x0030
        /*0148*/ 	.byte	0x00, 0xf0, 0x11, 0x00


	//----- nvinfo : EIATTR_KPARAM_INFO
	.align		4
.L_48:
        /*014c*/ 	.byte	0x04, 0x17
        /*014e*/ 	.short	(.L_50 - .L_49)
.L_49:
        /*0150*/ 	.word	0x00000000
        /*0154*/ 	.short	0x0006
        /*0156*/ 	.short	0x002c
        /*0158*/ 	.byte	0x00, 0xf0, 0x11, 0x00


	//----- nvinfo : EIATTR_KPARAM_INFO
	.align		4
.L_50:
        /*015c*/ 	.byte	0x04, 0x17
        /*015e*/ 	.short	(.L_52 - .L_51)
.L_51:
        /*0160*/ 	.word	0x00000000
        /*0164*/ 	.short	0x0005
        /*0166*/ 	.short	0x0028
        /*0168*/ 	.byte	0x00, 0xf0, 0x11, 0x00


	//----- nvinfo : EIATTR_KPARAM_INFO
	.align		4
.L_52:
        /*016c*/ 	.byte	0x04, 0x17
        /*016e*/ 	.short	(.L_54 - .L_53)
.L_53:
        /*0170*/ 	.word	0x00000000
        /*0174*/ 	.short	0x0004
        /*0176*/ 	.short	0x0020
        /*0178*/ 	.byte	0x00, 0xf4, 0x21, 0x00


	//----- nvinfo : EIATTR_KPARAM_INFO
	.align		4
.L_54:
        /*017c*/ 	.byte	0x04, 0x17
        /*017e*/ 	.short	(.L_56 - .L_55)
.L_55:
        /*0180*/ 	.word	0x00000000
        /*0184*/ 	.short	0x0003
        /*0186*/ 	.short	0x0018
        /*0188*/ 	.byte	0x00, 0xf4, 0x21, 0x00


	//----- nvinfo : EIATTR_KPARAM_INFO
	.align		4
.L_56:
        /*018c*/ 	.byte	0x04, 0x17
        /*018e*/ 	.short	(.L_58 - .L_57)
.L_57:
        /*0190*/ 	.word	0x00000000
        /*0194*/ 	.short	0x0002
        /*0196*/ 	.short	0x0010
        /*0198*/ 	.byte	0x00, 0xf4, 0x21, 0x00


	//----- nvinfo : EIATTR_KPARAM_INFO
	.align		4
.L_58:
        /*019c*/ 	.byte	0x04, 0x17
        /*019e*/ 	.short	(.L_60 - .L_59)
.L_59:
        /*01a0*/ 	.word	0x00000000
        /*01a4*/ 	.short	0x0001
        /*01a6*/ 	.short	0x0008
        /*01a8*/ 	.byte	0x00, 0xf4, 0x21, 0x00


	//----- nvinfo : EIATTR_KPARAM_INFO
	.align		4
.L_60:
        /*01ac*/ 	.byte	0x04, 0x17
        /*01ae*/ 	.short	(.L_62 - .L_61)
.L_61:
        /*01b0*/ 	.word	0x00000000
        /*01b4*/ 	.short	0x0000
        /*01b6*/ 	.short	0x0000
        /*01b8*/ 	.byte	0x00, 0xf4, 0x21, 0x00


	//----- nvinfo : EIATTR_MAXREG_COUNT
	.align		4
.L_62:
        /*01bc*/ 	.byte	0x03, 0x1b
        /*01be*/ 	.short	0x00ff


	//----- nvinfo : EIATTR_NUM_BARRIERS
	.align		4
        /*01c0*/ 	.byte	0x02, 0x4c
        /*01c2*/ 	.byte	0x01
	.zero		1


	//----- nvinfo : EIATTR_MERCURY_ISA_VERSION
	.align		4
        /*01c4*/ 	.byte	0x03, 0x5f
        /*01c6*/ 	.short	0x0000


	//----- nvinfo : EIATTR_COOP_GROUP_MASK_REGIDS
	.align		4
        /*01c8*/ 	.byte	0x04, 0x29
        /*01ca*/ 	.short	(.L_64 - .L_63)


	//   ....[0]....
.L_63:
        /*01cc*/ 	.word	0xffffffff


	//   ....[1]....
        /*01d0*/ 	.word	0xffffffff


	//   ....[2]....
        /*01d4*/ 	.word	0xffffffff


	//   ....[3]....
        /*01d8*/ 	.word	0xffffffff


	//   ....[4]....
        /*01dc*/ 	.word	0xffffffff


	//   ....[5]....
        /*01e0*/ 	.word	0xffffffff


	//   ....[6]....
        /*01e4*/ 	.word	0xffffffff


	//   ....[7]....
        /*01e8*/ 	.word	0xffffffff


	//----- nvinfo : EIATTR_COOP_GROUP_INSTR_OFFSETS
	.align		4
.L_64:
        /*01ec*/ 	.byte	0x04, 0x28
        /*01ee*/ 	.short	(.L_66 - .L_65)


	//   ....[0]....
.L_65:
        /*01f0*/ 	.word	0x00001a20


	//   ....[1]....
        /*01f4*/ 	.word	0x00001a40


	//   ....[2]....
        /*01f8*/ 	.word	0x00002060


	//   ....[3]....
        /*01fc*/ 	.word	0x000020b0


	//   ....[4]....
        /*0200*/ 	.word	0x00003280


	//   ....[5]....
        /*0204*/ 	.word	0x00003290


	//   ....[6]....
        /*0208*/ 	.word	0x00003320


	//   ....[7]....
        /*020c*/ 	.word	0x00003330


	//----- nvinfo : EIATTR_EXIT_INSTR_OFFSETS
	.align		4
.L_66:
        /*0210*/ 	.byte	0x04, 0x1c
        /*0212*/ 	.short	(.L_68 - .L_67)


	//   ....[0]....
.L_67:
        /*0214*/ 	.word	0x00003fa0


	//   ....[1]....
        /*0218*/ 	.word	0x00004040


	//----- nvinfo : EIATTR_REQNTID
	.align		4
.L_68:
        /*021c*/ 	.byte	0x04, 0x10
        /*021e*/ 	.short	(.L_70 - .L_69)
.L_69:
        /*0220*/ 	.word	0x00000080
        /*0224*/ 	.word	0x00000001
        /*0228*/ 	.word	0x00000001
.L_70:


//--------------------- .nv.callgraph             --------------------------
	.section	.nv.callgraph,"",@"SHT_CUDA_CALLGRAPH"
	.align	4
	.sectionentsize	8
	.align		4
        /*0000*/ 	.word	0x00000000
	.align		4
        /*0004*/ 	.word	0xffffffff
	.align		4
        /*0008*/ 	.word	0x00000000
	.align		4
        /*000c*/ 	.word	0xfffffffe
	.align		4
        /*0010*/ 	.word	0x00000000
	.align		4
        /*0014*/ 	.word	0xfffffffd
	.align		4
        /*0018*/ 	.word	0x00000000
	.align		4
        /*001c*/ 	.word	0xfffffffc


//--------------------- .nv.rel.action            --------------------------
	.section	.nv.rel.action,"",@"SHT_CUDA_RELOCINFO"
	.align	8
	.sectionentsize	8
        /*0000*/ 	.byte	0x73, 0x00, 0x00, 0x00, 0x00, 0x00, 0x00, 0x00, 0x00, 0x00, 0x00, 0x11, 0x25, 0x00, 0x05, 0x36


//--------------------- .nv.constant4             --------------------------
	.section	.nv.constant4,"a",@progbits
	.align	8
	.align		8
.nv.constant4:
        /*0000*/ 	.dword	_$_str


//--------------------- .nv.constant0.attn_fwd    --------------------------
	.section	.nv.constant0.attn_fwd,"a",@progbits
	.sectionflags	@""
	.align	4
.nv.constant0.attn_fwd:
	.zero		488


//--------------------- .text.attn_fwd            --------------------------
	.section	.text.attn_fwd,"ax",@progbits
	.sectioninfo	@"SHI_REGISTERS=178"
	.align	128
        .global         attn_fwd
        .type           attn_fwd,@function
        .size           attn_fwd,(.L_x_3 - attn_fwd)
        .other          attn_fwd,@"STO_CUDA_ENTRY STV_DEFAULT"
attn_fwd:
.text.attn_fwd:
[----:B------:R-:W-:Y:S02]  /*0000*/  MOV R1, c[0x0][0x28] ;  /* 0x00000a0000017a02 */ /* 0x000fe40000000f00 */
[----:B------:R-:W0:Y:S01]  /*0010*/  S2R R0, SR_TID.X ;  /* 0x0000000000007919 */ /* 0x000e220000002100 */
[----:B------:R-:W-:Y:S01]  /*0020*/  MOV R28, c[0x0][0x198] ;  /* 0x00006600001c7a02 */ /* 0x000fe20000000f00 */
[----:B------:R-:W-:Y:S02]  /*0030*/  ULDC.64 UR4, c[0x0][0x118] ;  /* 0x0000460000047ab9 */ /* 0x000fe40000000a00 */
[----:B------:R-:W1:Y:S04]  /*0040*/  S2R R3, SR_CTAID.X ;  /* 0x0000000000037919 */ /* 0x000e680000002500 */
[----:B------:R-:W2:Y:S01]  /*0050*/  S2R R2, SR_CTAID.Y ;  /* 0x0000000000027919 */ /* 0x000ea20000002600 */
[----:B0-----:R-:W-:Y:S02]  /*0060*/  LOP3.LUT R20, R0, 0x3f, RZ, 0xc0, !PT ;  /* 0x0000003f00147812 */ /* 0x001fe400078ec0ff */
[----:B------:R-:W-:-:S02]  /*0070*/  SHF.R.U32.HI R4, RZ, 0x6, R0 ;  /* 0x00000006ff047819 */ /* 0x000fc40000011600 */
[----:B-1----:R-:W-:Y:S02]  /*0080*/  LEA R3, R3, R20, 0x6 ;  /* 0x0000001403037211 */ /* 0x002fe400078e30ff */
[----:B------:R-:W-:Y:S01]  /*0090*/  SGXT.U32 R4, R4, 0x1 ;  /* 0x000000010404781a */ /* 0x000fe20000000000 */
[----:B--2---:R-:W-:Y:S02]  /*00a0*/  IMAD R5, R2, c[0x0][0x190], RZ ;  /* 0x0000640002057a24 */ /* 0x004fe400078e02ff */
[----:B------:R-:W-:Y:S02]  /*00b0*/  IMAD R7, R3, c[0x0][0x194], RZ ;  /* 0x0000650003077a24 */ /* 0x000fe400078e02ff */
[----:B------:R-:W-:Y:S01]  /*00c0*/  IMAD R10, R4, c[0x0][0x198], RZ ;  /* 0x00006600040a7a24 */ /* 0x000fe200078e02ff */
[C---:B------:R-:W-:Y:S01]  /*00d0*/  SHF.L.U32 R6, R5.reuse, 0x1, RZ ;  /* 0x0000000105067819 */ /* 0x040fe200000006ff */
[----:B------:R-:W-:Y:S01]  /*00e0*/  IMAD.HI R5, R5, 0x2, RZ ;  /* 0x0000000205057827 */ /* 0x000fe200078e02ff */
[----:B------:R-:W-:-:S02]  /*00f0*/  SHF.L.U32 R9, R7, 0x1, RZ ;  /* 0x0000000107097819 */ /* 0x000fc400000006ff */
[C---:B------:R-:W-:Y:S01]  /*0100*/  LEA R11, R28.reuse, R10, 0x1 ;  /* 0x0000000a1c0b7211 */ /* 0x040fe200078e08ff */
[----:B------:R-:W-:Y:S01]  /*0110*/  IMAD.HI R8, R7, 0x2, RZ ;  /* 0x0000000207087827 */ /* 0x000fe200078e02ff */
[----:B------:R-:W-:Y:S02]  /*0120*/  IADD3 R24, P0, P1, R9, c[0x0][0x160], R6 ;  /* 0x0000580009187a10 */ /* 0x000fe4000791e006 */
[----:B------:R-:W-:Y:S02]  /*0130*/  LEA R12, R28, R11, 0x1 ;  /* 0x0000000b1c0c7211 */ /* 0x000fe400078e08ff */
[----:B------:R-:W-:Y:S02]  /*0140*/  IADD3.X R26, R8, c[0x0][0x164], R5, P0, P1 ;  /* 0x00005900081a7a10 */ /* 0x000fe400007e2405 */
[----:B------:R-:W-:Y:S02]  /*0150*/  LEA R6, P0, R10, R24, 0x1 ;  /* 0x000000180a067211 */ /* 0x000fe400078008ff */
[----:B------:R-:W-:-:S02]  /*0160*/  LEA R5, R28, R12, 0x1 ;  /* 0x0000000c1c057211 */ /* 0x000fc400078e08ff */
[C---:B------:R-:W-:Y:S02]  /*0170*/  LEA R8, P1, R11.reuse, R24, 0x1 ;  /* 0x000000180b087211 */ /* 0x040fe400078208ff */
[----:B------:R-:W-:Y:S02]  /*0180*/  LEA.HI.X.SX32 R7, R10, R26, 0x1, P0 ;  /* 0x0000001a0a077211 */ /* 0x000fe400000f0eff */
[----:B------:R-:W-:Y:S02]  /*0190*/  LEA R10, P0, R12, R24, 0x1 ;  /* 0x000000180c0a7211 */ /* 0x000fe400078008ff */
[----:B------:R-:W-:Y:S01]  /*01a0*/  LEA R13, R28, R5, 0x1 ;  /* 0x000000051c0d7211 */ /* 0x000fe200078e08ff */
[----:B------:R0:W2:Y:S01]  /*01b0*/  LDG.E.U16 R22, [R6.64] ;  /* 0x0000000406167981 */ /* 0x0000a2000c1e1500 */
[-C--:B------:R-:W-:Y:S02]  /*01c0*/  LEA.HI.X.SX32 R9, R11, R26.reuse, 0x1, P1 ;  /* 0x0000001a0b097211 */ /* 0x080fe400008f0eff */
[----:B------:R-:W-:-:S02]  /*01d0*/  LEA.HI.X.SX32 R11, R12, R26, 0x1, P0 ;  /* 0x0000001a0c0b7211 */ /* 0x000fc400000f0eff */
[C---:B------:R-:W-:Y:S02]  /*01e0*/  LEA R14, P0, R13.reuse, R24, 0x1 ;  /* 0x000000180d0e7211 */ /* 0x040fe400078008ff */
[C---:B------:R-:W-:Y:S01]  /*01f0*/  LEA R17, R28.reuse, R13, 0x1 ;  /* 0x0000000d1c117211 */ /* 0x040fe200078e08ff */
[----:B------:R1:W3:Y:S01]  /*0200*/  LDG.E.U16 R9, [R8.64] ;  /* 0x0000000408097981 */ /* 0x0002e2000c1e1500 */
[----:B------:R-:W-:Y:S02]  /*0210*/  LEA.HI.X.SX32 R15, R13, R26, 0x1, P0 ;  /* 0x0000001a0d0f7211 */ /* 0x000fe400000f0eff */
[C---:B------:R-:W-:Y:S01]  /*0220*/  LEA R13, R28.reuse, R17, 0x1 ;  /* 0x000000111c0d7211 */ /* 0x040fe200078e08ff */
[----:B------:R4:W5:Y:S01]  /*0230*/  LDG.E.U16 R10, [R10.64] ;  /* 0x000000040a0a7981 */ /* 0x000962000c1e1500 */
[-C--:B------:R-:W-:Y:S02]  /*0240*/  LEA R16, P1, R17, R24.reuse, 0x1 ;  /* 0x0000001811107211 */ /* 0x080fe400078208ff */
[----:B0-----:R-:W-:Y:S01]  /*0250*/  LEA R7, R28, R13, 0x1 ;  /* 0x0000000d1c077211 */ /* 0x001fe200078e08ff */
[----:B------:R0:W3:Y:S01]  /*0260*/  LDG.E.U16 R14, [R14.64] ;  /* 0x000000040e0e7981 */ /* 0x0000e2000c1e1500 */
[----:B------:R-:W-:-:S02]  /*0270*/  LEA R18, P2, R13, R24, 0x1 ;  /* 0x000000180d127211 */ /* 0x000fc400078408ff */
[----:B------:R-:W-:Y:S02]  /*0280*/  LEA.HI.X.SX32 R17, R17, R26, 0x1, P1 ;  /* 0x0000001a11117211 */ /* 0x000fe400008f0eff */
[-C--:B------:R-:W-:Y:S02]  /*0290*/  LEA R12, P0, R5, R24.reuse, 0x1 ;  /* 0x00000018050c7211 */ /* 0x080fe400078008ff */
[----:B------:R-:W-:Y:S01]  /*02a0*/  LEA R6, P1, R7, R24, 0x1 ;  /* 0x0000001807067211 */ /* 0x000fe200078208ff */
[----:B------:R-:W5:Y:S01]  /*02b0*/  LDG.E.U16 R16, [R16.64] ;  /* 0x0000000410107981 */ /* 0x000f62000c1e1500 */
[-C--:B------:R-:W-:Y:S02]  /*02c0*/  LEA.HI.X.SX32 R19, R13, R26.reuse, 0x1, P2 ;  /* 0x0000001a0d137211 */ /* 0x080fe400010f0eff */
[-C--:B------:R-:W-:Y:S02]  /*02d0*/  LEA.HI.X.SX32 R13, R5, R26.reuse, 0x1, P0 ;  /* 0x0000001a050d7211 */ /* 0x080fe400000f0eff */
[----:B------:R-:W-:Y:S01]  /*02e0*/  LEA.HI.X.SX32 R7, R7, R26, 0x1, P1 ;  /* 0x0000001a07077211 */ /* 0x000fe200008f0eff */
[----:B------:R-:W5:Y:S04]  /*02f0*/  LDG.E.U16 R18, [R18.64] ;  /* 0x0000000412127981 */ /* 0x000f68000c1e1500 */
[----:B------:R0:W5:Y:S04]  /*0300*/  LDG.E.U16 R12, [R12.64] ;  /* 0x000000040c0c7981 */ /* 0x000168000c1e1500 */
[----:B------:R0:W5:Y:S01]  /*0310*/  LDG.E.U16 R6, [R6.64] ;  /* 0x0000000406067981 */ /* 0x000162000c1e1500 */
[----:B------:R-:W-:-:S02]  /*0320*/  SHF.R.S32.HI R5, RZ, 0x6, R0 ;  /* 0x00000006ff057819 */ /* 0x000fc40000011400 */
[----:B------:R-:W-:Y:S02]  /*0330*/  SHF.L.U32 R20, R20, 0x1, RZ ;  /* 0x0000000114147819 */ /* 0x000fe400000006ff */
[----:B------:R-:W-:-:S04]  /*0340*/  SGXT R5, R5, 0x1 ;  /* 0x000000010505781a */ /* 0x000fc80000000200 */
[----:B------:R-:W-:-:S04]  /*0350*/  LOP3.LUT R5, R20, 0x90, R5, 0x78, !PT ;  /* 0x0000009014057812 */ /* 0x000fc800078e7805 */
[C---:B----4-:R-:W-:Y:S02]  /*0360*/  LOP3.LUT R11, R5.reuse, 0x20, RZ, 0x3c, !PT ;  /* 0x00000020050b7812 */ /* 0x050fe400078e3cff */
[C---:B0-----:R-:W-:Y:S02]  /*0370*/  LOP3.LUT R15, R5.reuse, 0x40, RZ, 0x3c, !PT ;  /* 0x00000040050f7812 */ /* 0x041fe400078e3cff */
[----:B------:R-:W-:Y:S02]  /*0380*/  LOP3.LUT R13, R5, 0x60, RZ, 0x3c, !PT ;  /* 0x00000060050d7812 */ /* 0x000fe400078e3cff */
[----:B------:R-:W-:-:S04]  /*0390*/  MOV R7, 0x1 ;  /* 0x0000000100077802 */ /* 0x000fc80000000f00 */
[----:B------:R-:W-:Y:S01]  /*03a0*/  ISETP.LE.AND P0, PT, R7, c[0x0][0x1d0], PT ;  /* 0x0000740007007a0c */ /* 0x000fe20003f03270 */
[----:B------:R-:W-:Y:S01]  /*03b0*/  CS2R R72, SRZ ;  /* 0x0000000000487805 */ /* 0x000fe2000001ff00 */
[----:B------:R-:W-:Y:S01]  /*03c0*/  MOV R161, 0xff800000 ;  /* 0xff80000000a17802 */ /* 0x000fe20000000f00 */
[----:B------:R-:W-:Y:S01]  /*03d0*/  CS2R R74, SRZ ;  /* 0x00000000004a7805 */ /* 0x000fe2000001ff00 */
[----:B-1----:R-:W-:Y:S01]  /*03e0*/  MOV R8, 0x3f800000 ;  /* 0x3f80000000087802 */ /* 0x002fe20000000f00 */
[----:B------:R-:W-:Y:S01]  /*03f0*/  CS2R R68, SRZ ;  /* 0x0000000000447805 */ /* 0x000fe2000001ff00 */
[----:B------:R-:W-:Y:S01]  /*0400*/  MOV R160, 0x3f800000 ;  /* 0x3f80000000a07802 */ /* 0x000fe20000000f00 */
[----:B------:R-:W-:Y:S01]  /*0410*/  CS2R R70, SRZ ;  /* 0x0000000000467805 */ /* 0x000fe2000001ff00 */
[----:B------:R-:W-:Y:S01]  /*0420*/  MOV R88, 0xff800000 ;  /* 0xff80000000587802 */ /* 0x000fe20000000f00 */
[----:B--2---:R-:W-:Y:S04]  /*0430*/  STS.U16 [R5+0x1000], R22 ;  /* 0x0010001605007388 */ /* 0x004fe80000000400 */
[----:B---3--:R-:W-:Y:S04]  /*0440*/  STS.U16 [R5+0x1400], R14 ;  /* 0x0014000e05007388 */ /* 0x008fe80000000400 */
[----:B------:R0:W-:Y:S04]  /*0450*/  STS.U16 [R11+0x1100], R9 ;  /* 0x001100090b007388 */ /* 0x0001e80000000400 */
[----:B-----5:R-:W-:Y:S04]  /*0460*/  STS.U16 [R11+0x1500], R16 ;  /* 0x001500100b007388 */ /* 0x020fe80000000400 */
[----:B------:R1:W-:Y:S04]  /*0470*/  STS.U16 [R15+0x1200], R10 ;  /* 0x0012000a0f007388 */ /* 0x0003e80000000400 */
[----:B------:R2:W-:Y:S04]  /*0480*/  STS.U16 [R15+0x1600], R18 ;  /* 0x001600120f007388 */ /* 0x0005e80000000400 */
[----:B------:R2:W-:Y:S04]  /*0490*/  STS.U16 [R13+0x1300], R12 ;  /* 0x0013000c0d007388 */ /* 0x0005e80000000400 */
[----:B------:R2:W-:Y:S01]  /*04a0*/  STS.U16 [R13+0x1700], R6 ;  /* 0x001700060d007388 */ /* 0x0005e20000000400 */
[----:B0-----:R-:W-:-:S02]  /*04b0*/  LOP3.LUT R9, R0, 0x7, RZ, 0xc0, !PT ;  /* 0x0000000700097812 */ /* 0x001fc400078ec0ff */
[----:B-1----:R-:W-:Y:S01]  /*04c0*/  SHF.L.U32 R10, R0, 0x1, RZ ;  /* 0x00000001000a7819 */ /* 0x002fe200000006ff */
[----:B------:R-:W-:Y:S05]  /*04d0*/  @!P0 BRA `(.L_x_0) ;  /* 0x00002f9000008947 */ /* 0x000fea0003800000 */
[----:B------:R-:W-:Y:S01]  /*04e0*/  LOP3.LUT R7, R0, 0xf, RZ, 0xc0, !PT ;  /* 0x0000000f00077812 */ /* 0x000fe200078ec0ff */
[----:B--2---:R-:W-:Y:S01]  /*04f0*/  IMAD R6, R2, c[0x0][0x1a0], RZ ;  /* 0x0000680002067a24 */ /* 0x004fe200078e02ff */
[----:B------:R-:W-:Y:S01]  /*0500*/  LOP3.LUT R14, R0, 0x7f, RZ, 0xc0, !PT ;  /* 0x0000007f000e7812 */ /* 0x000fe200078ec0ff */
[----:B------:R-:W-:Y:S01]  /*0510*/  CS2R R72, SRZ ;  /* 0x0000000000487805 */ /* 0x000fe2000001ff00 */
[----:B------:R-:W-:Y:S01]  /*0520*/  SHF.R.S32.HI R17, RZ, 0x2, R0 ;  /* 0x00000002ff117819 */ /* 0x000fe20000011400 */
[----:B------:R-:W-:Y:S01]  /*0530*/  IMAD R11, R7, c[0x0][0x1a8], RZ ;  /* 0x00006a00070b7a24 */ /* 0x000fe200078e02ff */
[----:B------:R-:W-:Y:S01]  /*0540*/  SHF.L.U32 R8, R6, 0x1, RZ ;  /* 0x0000000106087819 */ /* 0x000fe200000006ff */
[----:B------:R-:W-:Y:S01]  /*0550*/  IMAD R7, R2, c[0x0][0x1b0], RZ ;  /* 0x00006c0002077a24 */ /* 0x000fe200078e02ff */
[----:B------:R-:W-:Y:S01]  /*0560*/  LOP3.LUT R18, R0, 0x10, RZ, 0xc0, !PT ;  /* 0x0000001000127812 */ /* 0x000fe200078ec0ff */
[----:B------:R-:W-:Y:S01]  /*0570*/  IMAD.HI R6, R6, 0x2, RZ ;  /* 0x0000000206067827 */ /* 0x000fe200078e02ff */
[----:B------:R-:W-:Y:S01]  /*0580*/  SHF.L.U32 R13, R11, 0x1, RZ ;  /* 0x000000010b0d7819 */ /* 0x000fe200000006ff */
[----:B------:R-:W-:Y:S01]  /*0590*/  CS2R R74, SRZ ;  /* 0x00000000004a7805 */ /* 0x000fe2000001ff00 */
[----:B------:R-:W-:Y:S01]  /*05a0*/  MOV R22, c[0x0][0x1a4] ;  /* 0x0000690000167a02 */ /* 0x000fe20000000f00 */
[----:B------:R-:W-:Y:S01]  /*05b0*/  IMAD R16, R14, c[0x0][0x1b4], RZ ;  /* 0x00006d000e107a24 */ /* 0x000fe200078e02ff */
[----:B------:R-:W-:Y:S01]  /*05c0*/  IADD3 R48, P0, P1, R13, c[0x0][0x168], R8 ;  /* 0x00005a000d307a10 */ /* 0x000fe2000791e008 */
[----:B------:R-:W-:Y:S01]  /*05d0*/  CS2R R68, SRZ ;  /* 0x0000000000447805 */ /* 0x000fe2000001ff00 */
[----:B------:R-:W-:Y:S01]  /*05e0*/  SHF.R.U32.HI R8, RZ, 0x4, R0 ;  /* 0x00000004ff087819 */ /* 0x000fe20000011600 */
[----:B------:R-:W-:Y:S01]  /*05f0*/  CS2R R70, SRZ ;  /* 0x0000000000467805 */ /* 0x000fe2000001ff00 */
[----:B------:R-:W-:-:S02]  /*0600*/  SHF.L.U32 R13, R9, 0x4, RZ ;  /* 0x00000004090d7819 */ /* 0x000fc400000006ff */
[----:B------:R-:W-:Y:S02]  /*0610*/  SGXT.U32 R8, R8, 0x3 ;  /* 0x000000030808781a */ /* 0x000fe40000000000 */
[----:B------:R-:W-:Y:S01]  /*0620*/  LOP3.LUT R15, R13, 0x60, R0, 0x78, !PT ;  /* 0x000000600d0f7812 */ /* 0x000fe200078e7800 */
[----:B------:R-:W-:Y:S01]  /*0630*/  IMAD.HI R13, R11, 0x2, RZ ;  /* 0x000000020b0d7827 */ /* 0x000fe200078e02ff */
[----:B------:R-:W-:Y:S02]  /*0640*/  SGXT R17, R17, 0x1 ;  /* 0x000000011111781a */ /* 0x000fe40000000200 */
[----:B------:R-:W-:Y:S01]  /*0650*/  LEA R20, R9, R18, 0x1 ;  /* 0x0000001209147211 */ /* 0x000fe200078e08ff */
[----:B------:R-:W-:Y:S01]  /*0660*/  IMAD R8, R8, c[0x0][0x1a4], RZ ;  /* 0x0000690008087a24 */ /* 0x000fe200078e02ff */
[----:B------:R-:W-:Y:S02]  /*0670*/  LOP3.LUT R11, R15, 0x10, R10, 0x78, !PT ;  /* 0x000000100f0b7812 */ /* 0x000fe400078e780a */
[----:B------:R-:W-:-:S02]  /*0680*/  SHF.L.U32 R12, R0, 0x5, RZ ;  /* 0x00000005000c7819 */ /* 0x000fc400000006ff */
[----:B------:R-:W-:Y:S02]  /*0690*/  LEA R15, R22, R8, 0x3 ;  /* 0x00000008160f7211 */ /* 0x000fe400078e18ff */
[----:B------:R-:W-:Y:S02]  /*06a0*/  LOP3.LUT R17, R17, 0x90, RZ, 0xc0, !PT ;  /* 0x0000009011117812 */ /* 0x000fe400078ec0ff */
[----:B------:R-:W-:Y:S02]  /*06b0*/  LEA R11, R20, R11, 0x6 ;  /* 0x0000000b140b7211 */ /* 0x000fe400078e30ff */
[----:B------:R-:W-:Y:S02]  /*06c0*/  SHF.L.U32 R24, R7, 0x1, RZ ;  /* 0x0000000107187819 */ /* 0x000fe400000006ff */
[----:B------:R-:W-:Y:S02]  /*06d0*/  SHF.L.U32 R25, R16, 0x1, RZ ;  /* 0x0000000110197819 */ /* 0x000fe400000006ff */
[----:B------:R-:W-:-:S02]  /*06e0*/  IADD3.X R20, R13, c[0x0][0x16c], R6, P0, P1 ;  /* 0x00005b000d147a10 */ /* 0x000fc400007e2406 */
[----:B------:R-:W-:Y:S02]  /*06f0*/  LEA R13, R22, R15, 0x3 ;  /* 0x0000000f160d7211 */ /* 0x000fe400078e18ff */
[----:B------:R-:W-:Y:S01]  /*0700*/  LOP3.LUT R19, R17, 0x60, R12, 0xf8, !PT ;  /* 0x0000006011137812 */ /* 0x000fe200078ef80c */
[----:B------:R-:W-:Y:S01]  /*0710*/  IMAD.HI R12, R7, 0x2, RZ ;  /* 0x00000002070c7827 */ /* 0x000fe200078e02ff */
[----:B------:R-:W-:Y:S02]  /*0720*/  IADD3 R24, P2, P3, R25, c[0x0][0x170], R24 ;  /* 0x00005c0019187a10 */ /* 0x000fe40007b5e018 */
[----:B------:R-:W-:Y:S01]  /*0730*/  LEA.HI R6, R0, 0x38, RZ, 0x1c ;  /* 0x0000003800067811 */ /* 0x000fe200078fe0ff */
[----:B------:R-:W-:Y:S01]  /*0740*/  IMAD.HI R17, R16, 0x2, RZ ;  /* 0x0000000210117827 */ /* 0x000fe200078e02ff */
[----:B------:R-:W-:Y:S02]  /*0750*/  LEA R16, R22, R13, 0x3 ;  /* 0x0000000d16107211 */ /* 0x000fe400078e18ff */
[----:B------:R-:W-:-:S02]  /*0760*/  LOP3.LUT R19, R19, 0x10, R10, 0x78, !PT ;  /* 0x0000001013137812 */ /* 0x000fc400078e780a */
[----:B------:R-:W-:Y:S02]  /*0770*/  IADD3.X R25, R17, c[0x0][0x174], R12, P2, P3 ;  /* 0x00005d0011197a10 */ /* 0x000fe400017e640c */
[----:B------:R-:W-:Y:S02]  /*0780*/  LEA R17, R22, R16, 0x3 ;  /* 0x0000001016117211 */ /* 0x000fe400078e18ff */
[----:B------:R-:W-:Y:S02]  /*0790*/  LEA.HI R7, R0, 0x78, RZ, 0x1c ;  /* 0x0000007800077811 */ /* 0x000fe400078fe0ff */
[----:B------:R-:W-:Y:S01]  /*07a0*/  LEA R12, R18, R19, 0x4 ;  /* 0x00000013120c7211 */ /* 0x000fe200078e20ff */
[----:B------:R-:W-:Y:S01]  /*07b0*/  IMAD R18, R6, c[0x0][0x1a4], RZ ;  /* 0x0000690006127a24 */ /* 0x000fe200078e02ff */
[----:B------:R-:W-:Y:S01]  /*07c0*/  LEA R6, R22, R17, 0x3 ;  /* 0x0000001116067211 */ /* 0x000fe200078e18ff */
[----:B------:R-:W-:Y:S01]  /*07d0*/  IMAD R19, R7, c[0x0][0x1a4], RZ ;  /* 0x0000690007137a24 */ /* 0x000fe200078e02ff */
[----:B------:R-:W-:-:S02]  /*07e0*/  LEA R170, P0, R8, R48, 0x1 ;  /* 0x0000003008aa7211 */ /* 0x000fc400078008ff */
[----:B------:R-:W-:Y:S02]  /*07f0*/  LEA R7, R22, R6, 0x3 ;  /* 0x0000000616077211 */ /* 0x000fe400078e18ff */
[C---:B------:R-:W-:Y:S02]  /*0800*/  LEA R168, P1, R15.reuse, R48, 0x1 ;  /* 0x000000300fa87211 */ /* 0x040fe400078208ff */
[-C--:B------:R-:W-:Y:S02]  /*0810*/  LEA.HI.X.SX32 R171, R8, R20.reuse, 0x1, P0 ;  /* 0x0000001408ab7211 */ /* 0x080fe400000f0eff */
[----:B------:R-:W-:Y:S02]  /*0820*/  LEA R8, R22, R7, 0x4 ;  /* 0x0000000716087211 */ /* 0x000fe400078e20ff */
[----:B------:R-:W-:Y:S02]  /*0830*/  LEA.HI.X.SX32 R169, R15, R20, 0x1, P1 ;  /* 0x000000140fa97211 */ /* 0x000fe400008f0eff */
[----:B------:R-:W-:-:S02]  /*0840*/  LEA R166, P0, R13, R48, 0x1 ;  /* 0x000000300da67211 */ /* 0x000fc400078008ff */
[----:B------:R-:W-:Y:S02]  /*0850*/  LEA R15, R22, R8, 0x3 ;  /* 0x00000008160f7211 */ /* 0x000fe400078e18ff */
[----:B------:R-:W-:Y:S02]  /*0860*/  LEA R164, P1, R16, R48, 0x1 ;  /* 0x0000003010a47211 */ /* 0x000fe400078208ff */
[----:B------:R-:W-:Y:S02]  /*0870*/  LEA.HI.X.SX32 R167, R13, R20, 0x1, P0 ;  /* 0x000000140da77211 */ /* 0x000fe400000f0eff */
[----:B------:R-:W-:Y:S02]  /*0880*/  LEA R13, R22, R15, 0x3 ;  /* 0x0000000f160d7211 */ /* 0x000fe400078e18ff */
[----:B------:R-:W-:Y:S02]  /*0890*/  LEA R26, P2, R18, R48, 0x1 ;  /* 0x00000030121a7211 */ /* 0x000fe400078408ff */
[----:B------:R-:W-:-:S02]  /*08a0*/  LEA.HI.X.SX32 R165, R16, R20, 0x1, P1 ;  /* 0x0000001410a57211 */ /* 0x000fc400008f0eff */
[----:B------:R-:W-:Y:S02]  /*08b0*/  LEA R32, P1, R6, R48, 0x1 ;  /* 0x0000003006207211 */ /* 0x000fe400078208ff */
[----:B------:R-:W-:Y:S02]  /*08c0*/  LEA R16, R22, R13, 0x3 ;  /* 0x0000000d16107211 */ /* 0x000fe400078e18ff */
[----:B------:R-:W-:Y:S02]  /*08d0*/  LEA.HI.X.SX32 R27, R18, R20, 0x1, P2 ;  /* 0x00000014121b7211 */ /* 0x000fe400010f0eff */
[-C--:B------:R-:W-:Y:S02]  /*08e0*/  LEA R30, P0, R17, R48.reuse, 0x1 ;  /* 0x00000030111e7211 */ /* 0x080fe400078008ff */
[----:B------:R-:W-:Y:S02]  /*08f0*/  LEA R34, P2, R7, R48, 0x1 ;  /* 0x0000003007227211 */ /* 0x000fe400078408ff */
[----:B------:R-:W-:-:S02]  /*0900*/  LEA.HI.X.SX32 R33, R6, R20, 0x1, P1 ;  /* 0x0000001406217211 */ /* 0x000fc400008f0eff */
[----:B------:R-:W-:Y:S02]  /*0910*/  LEA R6, R22, R16, 0x3 ;  /* 0x0000001016067211 */ /* 0x000fe400078e18ff */
[----:B------:R-:W-:Y:S02]  /*0920*/  MOV R87, c[0x0][0x1b8] ;  /* 0x00006e0000577a02 */ /* 0x000fe40000000f00 */
[-C--:B------:R-:W-:Y:S02]  /*0930*/  LEA.HI.X.SX32 R31, R17, R20.reuse, 0x1, P0 ;  /* 0x00000014111f7211 */ /* 0x080fe400000f0eff */
[----:B------:R-:W-:Y:S01]  /*0940*/  LEA.HI.X.SX32 R35, R7, R20, 0x1, P2 ;  /* 0x0000001407237211 */ /* 0x000fe200010f0eff */
[C---:B------:R-:W-:Y:S01]  /*0950*/  IMAD R55, R87.reuse, 0xa, RZ ;  /* 0x0000000a57377824 */ /* 0x040fe200078e02ff */
[----:B------:R-:W-:Y:S01]  /*0960*/  LEA R36, P0, R8, R48, 0x1 ;  /* 0x0000003008247211 */ /* 0x000fe200078008ff */
[C---:B------:R-:W-:Y:S01]  /*0970*/  IMAD R89, R87.reuse, 0x14, RZ ;  /* 0x0000001457597824 */ /* 0x040fe200078e02ff */
[----:B------:R-:W-:Y:S01]  /*0980*/  LEA R7, R22, R6, 0x3 ;  /* 0x0000000616077211 */ /* 0x000fe200078e18ff */
[----:B------:R-:W-:Y:S01]  /*0990*/  IMAD R61, R87, 0x12, RZ ;  /* 0x00000012573d7824 */ /* 0x000fe200078e02ff */
[-C--:B------:R-:W-:Y:S01]  /*09a0*/  LEA R38, P1, R15, R48.reuse, 0x1 ;  /* 0x000000300f267211 */ /* 0x080fe200078208ff */
[----:B------:R-:W-:Y:S01]  /*09b0*/  IMAD R91, R87, 0x16, RZ ;  /* 0x00000016575b7824 */ /* 0x000fe200078e02ff */
[-C--:B------:R-:W-:Y:S01]  /*09c0*/  LEA R40, P2, R13, R48.reuse, 0x1 ;  /* 0x000000300d287211 */ /* 0x080fe200078408ff */
[----:B------:R-:W-:Y:S01]  /*09d0*/  IMAD R59, R87, 0x6, RZ ;  /* 0x00000006573b7824 */ /* 0x000fe200078e02ff */
[----:B------:R-:W-:Y:S01]  /*09e0*/  LEA R28, P3, R19, R48, 0x1 ;  /* 0x00000030131c7211 */ /* 0x000fe200078608ff */
[C---:B------:R-:W-:Y:S01]  /*09f0*/  IMAD R79, R87.reuse, 0xc, RZ ;  /* 0x0000000c574f7824 */ /* 0x040fe200078e02ff */
[-C--:B------:R-:W-:Y:S01]  /*0a00*/  LEA.HI.X.SX32 R37, R8, R20.reuse, 0x1, P0 ;  /* 0x0000001408257211 */ /* 0x080fe200000f0eff */
[C---:B------:R-:W-:Y:S01]  /*0a10*/  IMAD R93, R87.reuse, 0x18, RZ ;  /* 0x00000018575d7824 */ /* 0x040fe200078e02ff */
[----:B------:R-:W-:Y:S01]  /*0a20*/  LEA R8, R22, R7, 0x3 ;  /* 0x0000000716087211 */ /* 0x000fe200078e18ff */
[----:B------:R-:W-:Y:S01]  /*0a30*/  IMAD R95, R87, 0x1a, RZ ;  /* 0x0000001a575f7824 */ /* 0x000fe200078e02ff */
[----:B------:R-:W-:Y:S01]  /*0a40*/  LEA.HI.X.SX32 R39, R15, R20, 0x1, P1 ;  /* 0x000000140f277211 */ /* 0x000fe200008f0eff */
[C---:B------:R-:W-:Y:S01]  /*0a50*/  IMAD R67, R87.reuse, 0xb, RZ ;  /* 0x0000000b57437824 */ /* 0x040fe200078e02ff */
[----:B------:R-:W-:Y:S01]  /*0a60*/  LEA R42, P0, R16, R48, 0x1 ;  /* 0x00000030102a7211 */ /* 0x000fe200078008ff */
[----:B------:R-:W-:Y:S01]  /*0a70*/  IMAD R81, R87, 0xd, RZ ;  /* 0x0000000d57517824 */ /* 0x000fe200078e02ff */
[----:B------:R-:W-:Y:S01]  /*0a80*/  LEA.HI.X.SX32 R41, R13, R20, 0x1, P2 ;  /* 0x000000140d297211 */ /* 0x000fe200010f0eff */
[----:B------:R-:W-:Y:S01]  /*0a90*/  IMAD R83, R87, 0xe, RZ ;  /* 0x0000000e57537824 */ /* 0x000fe200078e02ff */
[----:B------:R-:W-:Y:S01]  /*0aa0*/  LEA R44, P1, R6, R48, 0x1 ;  /* 0x00000030062c7211 */ /* 0x000fe200078208ff */
[----:B------:R-:W-:Y:S01]  /*0ab0*/  IMAD R15, R9, 0x110, RZ ;  /* 0x00000110090f7824 */ /* 0x000fe200078e02ff */
[----:B------:R-:W-:Y:S01]  /*0ac0*/  LEA.HI.X.SX32 R29, R19, R20, 0x1, P3 ;  /* 0x00000014131d7211 */ /* 0x000fe200018f0eff */
[----:B------:R-:W-:Y:S01]  /*0ad0*/  IMAD R97, R87, 0x1c, RZ ;  /* 0x0000001c57617824 */ /* 0x000fe200078e02ff */
[----:B------:R-:W-:Y:S01]  /*0ae0*/  LEA R46, P2, R7, R48, 0x1 ;  /* 0x00000030072e7211 */ /* 0x000fe200078408ff */
[C---:B------:R-:W-:Y:S01]  /*0af0*/  IMAD R99, R87.reuse, 0x1e, RZ ;  /* 0x0000001e57637824 */ /* 0x040fe200078e02ff */
[----:B------:R-:W-:-:S02]  /*0b00*/  LEA R53, R87, R87, 0x2 ;  /* 0x0000005757357211 */ /* 0x000fc400078e10ff */
[----:B------:R-:W-:Y:S02]  /*0b10*/  IADD3 R60, P6, R55, R24, RZ ;  /* 0x00000018373c7210 */ /* 0x000fe40007fde0ff */
[----:B------:R-:W-:Y:S02]  /*0b20*/  LEA R48, P3, R8, R48, 0x1 ;  /* 0x0000003008307211 */ /* 0x000fe400078608ff */
[----:B------:R-:W-:Y:S02]  /*0b30*/  IADD3 R52, P5, R89, R24, RZ ;  /* 0x0000001859347210 */ /* 0x000fe40007fbe0ff */
[-C--:B------:R-:W-:Y:S02]  /*0b40*/  LEA.HI.X.SX32 R43, R16, R20.reuse, 0x1, P0 ;  /* 0x00000014102b7211 */ /* 0x080fe400000f0eff */
[----:B------:R-:W-:Y:S02]  /*0b50*/  LEA.HI.X.SX32 R45, R6, R20, 0x1, P1 ;  /* 0x00000014062d7211 */ /* 0x000fe400008f0eff */
[----:B------:R-:W-:-:S02]  /*0b60*/  IADD3 R50, P0, R61, R24, RZ ;  /* 0x000000183d327210 */ /* 0x000fc40007f1e0ff */
[----:B------:R-:W-:Y:S02]  /*0b70*/  IADD3 R54, P1, R91, R24, RZ ;  /* 0x000000185b367210 */ /* 0x000fe40007f3e0ff */
[----:B------:R-:W-:Y:S02]  /*0b80*/  LEA.HI.X.SX32 R61, R53, R25, 0x1, P6 ;  /* 0x00000019353d7211 */ /* 0x000fe400030f0eff */
[----:B------:R-:W-:Y:S02]  /*0b90*/  LEA.HI.X.SX32 R49, R8, R20, 0x1, P3 ;  /* 0x0000001408317211 */ /* 0x000fe400018f0eff */
[----:B------:R-:W-:Y:S02]  /*0ba0*/  LEA R57, R87, R87, 0x1 ;  /* 0x0000005757397211 */ /* 0x000fe400078e08ff */
[----:B------:R-:W-:Y:S02]  /*0bb0*/  IADD3 R66, P6, R59, R24, RZ ;  /* 0x000000183b427210 */ /* 0x000fe40007fde0ff */
[----:B------:R-:W-:-:S02]  /*0bc0*/  LEA.HI.X.SX32 R53, R55, R25, 0x1, P5 ;  /* 0x0000001937357211 */ /* 0x000fc400028f0eff */
[----:B------:R-:W-:Y:S02]  /*0bd0*/  LEA.HI.X.SX32 R47, R7, R20, 0x1, P2 ;  /* 0x00000014072f7211 */ /* 0x000fe400010f0eff */
[-C--:B------:R-:W-:Y:S01]  /*0be0*/  IADD3 R56, P3, R93, R24.reuse, RZ ;  /* 0x000000185d387210 */ /* 0x080fe20007f7e0ff */
[----:B------:R-:W-:Y:S01]  /*0bf0*/  CS2R R6, SRZ ;  /* 0x0000000000067805 */ /* 0x000fe2000001ff00 */
[-C--:B------:R-:W-:Y:S02]  /*0c00*/  IADD3 R148, P5, R79, R24.reuse, RZ ;  /* 0x000000184f947210 */ /* 0x080fe40007fbe0ff */
[----:B------:R-:W-:Y:S02]  /*0c10*/  LEA R51, R87, R87, 0x3 ;  /* 0x0000005757337211 */ /* 0x000fe400078e18ff */
[----:B------:R-:W-:Y:S02]  /*0c20*/  IADD3 R58, P2, R95, R24, RZ ;  /* 0x000000185f3a7210 */ /* 0x000fe40007f5e0ff */
[----:B------:R-:W-:-:S02]  /*0c30*/  SHF.L.U32 R23, R87, 0x1, RZ ;  /* 0x0000000157177819 */ /* 0x000fc400000006ff */
[-C--:B------:R-:W-:Y:S02]  /*0c40*/  LEA.HI.X.SX32 R55, R67, R25.reuse, 0x1, P1 ;  /* 0x0000001943377211 */ /* 0x080fe400008f0eff */
[-C--:B------:R-:W-:Y:S02]  /*0c50*/  LEA.HI.X.SX32 R67, R57, R25.reuse, 0x1, P6 ;  /* 0x0000001939437211 */ /* 0x080fe400030f0eff */
[-C--:B------:R-:W-:Y:S02]  /*0c60*/  LEA.HI.X.SX32 R149, R59, R25.reuse, 0x1, P5 ;  /* 0x000000193b957211 */ /* 0x080fe400028f0eff */
[----:B------:R-:W-:Y:S02]  /*0c70*/  LEA.HI.X.SX32 R57, R79, R25, 0x1, P3 ;  /* 0x000000194f397211 */ /* 0x000fe400018f0eff */
[C---:B------:R-:W-:Y:S02]  /*0c80*/  LEA R63, R87.reuse, -R87, 0x3 ;  /* 0x80000057573f7211 */ /* 0x040fe400078e18ff */
[----:B------:R-:W-:-:S02]  /*0c90*/  SHF.L.U32 R65, R87, 0x2, RZ ;  /* 0x0000000257417819 */ /* 0x000fc400000006ff */
[-C--:B------:R-:W-:Y:S02]  /*0ca0*/  LEA.HI.X.SX32 R51, R51, R25.reuse, 0x1, P0 ;  /* 0x0000001933337211 */ /* 0x080fe400000f0eff */
[-C--:B------:R-:W-:Y:S02]  /*0cb0*/  IADD3 R150, P1, R83, R24.reuse, RZ ;  /* 0x0000001853967210 */ /* 0x080fe40007f3e0ff */
[CC--:B------:R-:W-:Y:S02]  /*0cc0*/  LEA R154, P5, R87.reuse, R24.reuse, 0x2 ;  /* 0x00000018579a7211 */ /* 0x0c0fe400078a10ff */
[----:B------:R-:W-:Y:S02]  /*0cd0*/  LEA R156, P3, R87, R24, 0x3 ;  /* 0x00000018579c7211 */ /* 0x000fe400078618ff */
[----:B------:R-:W-:Y:S02]  /*0ce0*/  LEA.HI.X.SX32 R59, R81, R25, 0x1, P2 ;  /* 0x00000019513b7211 */ /* 0x000fe400010f0eff */
[----:B------:R-:W-:-:S02]  /*0cf0*/  SHF.L.U32 R14, R14, 0x1, RZ ;  /* 0x000000010e0e7819 */ /* 0x000fc400000006ff */
[----:B------:R-:W-:Y:S02]  /*0d00*/  LOP3.LUT R15, R15, 0x30, R10, 0x78, !PT ;  /* 0x000000300f0f7812 */ /* 0x000fe400078e780a */
[C---:B------:R-:W-:Y:S02]  /*0d10*/  SHF.L.U32 R77, R87.reuse, 0x3, RZ ;  /* 0x00000003574d7819 */ /* 0x040fe400000006ff */
[----:B------:R-:W-:Y:S02]  /*0d20*/  LEA R85, R87, -R87, 0x4 ;  /* 0x8000005757557211 */ /* 0x000fe400078e20ff */
[-C--:B------:R-:W-:Y:S02]  /*0d30*/  IADD3 R62, P4, R97, R24.reuse, RZ ;  /* 0x00000018613e7210 */ /* 0x080fe40007f9e0ff */
[-C--:B------:R-:W-:Y:S02]  /*0d40*/  IADD3 R64, P0, R99, R24.reuse, RZ ;  /* 0x0000001863407210 */ /* 0x080fe40007f1e0ff */
[----:B------:R-:W-:-:S02]  /*0d50*/  IADD3 R152, P6, R23, R24, RZ ;  /* 0x0000001817987210 */ /* 0x000fc40007fde0ff */
[----:B------:R-:W-:Y:S02]  /*0d60*/  LEA R22, P2, R87, R24, 0x4 ;  /* 0x0000001857167211 */ /* 0x000fe400078420ff */
[-C--:B------:R-:W-:Y:S02]  /*0d70*/  LEA.HI.X.SX32 R151, R63, R25.reuse, 0x1, P1 ;  /* 0x000000193f977211 */ /* 0x080fe400008f0eff */
[-C--:B------:R-:W-:Y:S02]  /*0d80*/  LEA.HI.X.SX32 R155, R23, R25.reuse, 0x1, P5 ;  /* 0x00000019179b7211 */ /* 0x080fe400028f0eff */
[----:B------:R-:W-:Y:S02]  /*0d90*/  LEA.HI.X.SX32 R157, R65, R25, 0x1, P3 ;  /* 0x00000019419d7211 */ /* 0x000fe400018f0eff */
[----:B------:R-:W-:Y:S02]  /*0da0*/  MOV R8, 0x3f800000 ;  /* 0x3f80000000087802 */ /* 0x000fe40000000f00 */
[----:B------:R-:W-:-:S02]  /*0db0*/  MOV R162, 0xff800000 ;  /* 0xff80000000a27802 */ /* 0x000fc40000000f00 */
[----:B------:R-:W-:Y:S02]  /*0dc0*/  MOV R13, RZ ;  /* 0x000000ff000d7202 */ /* 0x000fe40000000f00 */
[----:B------:R-:W-:Y:S02]  /*0dd0*/  MOV R145, 0xff800000 ;  /* 0xff80000000917802 */ /* 0x000fe40000000f00 */
[----:B------:R-:W-:Y:S02]  /*0de0*/  MOV R160, 0x3f800000 ;  /* 0x3f80000000a07802 */ /* 0x000fe40000000f00 */
[C---:B------:R-:W-:Y:S02]  /*0df0*/  LOP3.LUT R16, R14.reuse, 0x10, RZ, 0x3c, !PT ;  /* 0x000000100e107812 */ /* 0x040fe400078e3cff */
[C---:B------:R-:W-:Y:S02]  /*0e00*/  LOP3.LUT R17, R14.reuse, 0x20, RZ, 0x3c, !PT ;  /* 0x000000200e117812 */ /* 0x040fe400078e3cff */
[----:B------:R-:W-:-:S02]  /*0e10*/  LOP3.LUT R18, R14, 0x30, RZ, 0x3c, !PT ;  /* 0x000000300e127812 */ /* 0x000fc400078e3cff */
[C---:B------:R-:W-:Y:S02]  /*0e20*/  LOP3.LUT R19, R14.reuse, 0x40, RZ, 0x3c, !PT ;  /* 0x000000400e137812 */ /* 0x040fe400078e3cff */
[C---:B------:R-:W-:Y:S02]  /*0e30*/  LOP3.LUT R20, R14.reuse, 0x50, RZ, 0x3c, !PT ;  /* 0x000000500e147812 */ /* 0x040fe400078e3cff */
[C---:B------:R-:W-:Y:S02]  /*0e40*/  LOP3.LUT R21, R14.reuse, 0x60, RZ, 0x3c, !PT ;  /* 0x000000600e157812 */ /* 0x040fe400078e3cff */
[----:B------:R-:W-:Y:S02]  /*0e50*/  LOP3.LUT R158, R14, 0x70, RZ, 0x3c, !PT ;  /* 0x000000700e9e7812 */ /* 0x000fe400078e3cff */
[----:B------:R-:W-:Y:S02]  /*0e60*/  LOP3.LUT R159, R15, 0x40, RZ, 0x3c, !PT ;  /* 0x000000400f9f7812 */ /* 0x000fe400078e3cff */
[----:B------:R-:W-:-:S02]  /*0e70*/  LEA.HI.X.SX32 R63, R83, R25, 0x1, P4 ;  /* 0x00000019533f7211 */ /* 0x000fc400020f0eff */
[-C--:B------:R-:W-:Y:S02]  /*0e80*/  LEA.HI.X.SX32 R153, R87, R25.reuse, 0x1, P6 ;  /* 0x0000001957997211 */ /* 0x080fe400030f0eff */
[-C--:B------:R-:W-:Y:S02]  /*0e90*/  LEA.HI.X.SX32 R23, R77, R25.reuse, 0x1, P2 ;  /* 0x000000194d177211 */ /* 0x080fe400010f0eff */
[----:B------:R-:W-:Y:S02]  /*0ea0*/  LEA.HI.X.SX32 R65, R85, R25, 0x1, P0 ;  /* 0x0000001955417211 */ /* 0x000fe400000f0eff */
.L_x_1:
[----:B------:R-:W-:-:S04]  /*0eb0*/  IMAD.WIDE R84, R13, 0x2, R30 ;  /* 0x000000020d547825 */ /* 0x000fc800078e021e */
[C---:B------:R-:W-:Y:S01]  /*0ec0*/  IMAD.WIDE R76, R13.reuse, 0x2, R170 ;  /* 0x000000020d4c7825 */ /* 0x040fe200078e02aa */
[----:B------:R0:W2:Y:S03]  /*0ed0*/  LDG.E.U16 R104, [R84.64] ;  /* 0x0000000454687981 */ /* 0x0000a6000c1e1500 */
[C---:B------:R-:W-:Y:S01]  /*0ee0*/  IMAD.WIDE R78, R13.reuse, 0x2, R168 ;  /* 0x000000020d4e7825 */ /* 0x040fe200078e02a8 */
[----:B------:R1:W3:Y:S03]  /*0ef0*/  LDG.E.U16 R96, [R76.64] ;  /* 0x000000044c607981 */ /* 0x0002e6000c1e1500 */
[C---:B------:R-:W-:Y:S01]  /*0f00*/  IMAD.WIDE R80, R13.reuse, 0x2, R166 ;  /* 0x000000020d507825 */ /* 0x040fe200078e02a6 */
[----:B------:R4:W5:Y:S03]  /*0f10*/  LDG.E.U16 R98, [R78.64] ;  /* 0x000000044e627981 */ /* 0x000966000c1e1500 */
[C---:B------:R-:W-:Y:S01]  /*0f20*/  IMAD.WIDE R82, R13.reuse, 0x2, R164 ;  /* 0x000000020d527825 */ /* 0x040fe200078e02a4 */
[----:B------:R0:W5:Y:S03]  /*0f30*/  LDG.E.U16 R100, [R80.64] ;  /* 0x0000000450647981 */ /* 0x000166000c1e1500 */
[C---:B------:R-:W-:Y:S01]  /*0f40*/  IMAD.WIDE R86, R13.reuse, 0x2, R32 ;  /* 0x000000020d567825 */ /* 0x040fe200078e0220 */
[----:B------:R0:W5:Y:S03]  /*0f50*/  LDG.E.U16 R102, [R82.64] ;  /* 0x0000000452667981 */ /* 0x000166000c1e1500 */
[C---:B------:R-:W-:Y:S01]  /*0f60*/  IMAD.WIDE R88, R13.reuse, 0x2, R34 ;  /* 0x000000020d587825 */ /* 0x040fe200078e0222 */
[----:B------:R0:W5:Y:S03]  /*0f70*/  LDG.E.U16 R106, [R86.64] ;  /* 0x00000004566a7981 */ /* 0x000166000c1e1500 */
[----:B------:R-:W-:-:S02]  /*0f80*/  IMAD.WIDE R90, R13, 0x2, R26 ;  /* 0x000000020d5a7825 */ /* 0x000fc400078e021a */
[----:B------:R-:W5:Y:S02]  /*0f90*/  LDG.E.U16 R88, [R88.64] ;  /* 0x0000000458587981 */ /* 0x000f64000c1e1500 */
[C---:B------:R-:W-:Y:S02]  /*0fa0*/  IMAD.WIDE R92, R13.reuse, 0x2, R36 ;  /* 0x000000020d5c7825 */ /* 0x040fe400078e0224 */
[----:B------:R-:W5:Y:S02]  /*0fb0*/  LDG.E.U16 R90, [R90.64] ;  /* 0x000000045a5a7981 */ /* 0x000f64000c1e1500 */
[C---:B------:R-:W-:Y:S02]  /*0fc0*/  IMAD.WIDE R94, R13.reuse, 0x2, R38 ;  /* 0x000000020d5e7825 */ /* 0x040fe400078e0226 */
[----:B------:R-:W5:Y:S02]  /*0fd0*/  LDG.E.U16 R92, [R92.64] ;  /* 0x000000045c5c7981 */ /* 0x000f64000c1e1500 */
[----:B0-----:R-:W-:-:S02]  /*0fe0*/  IMAD.WIDE R84, R13, 0x2, R48 ;  /* 0x000000020d547825 */ /* 0x001fc400078e0230 */
[----:B------:R-:W5:Y:S02]  /*0ff0*/  LDG.E.U16 R94, [R94.64] ;  /* 0x000000045e5e7981 */ /* 0x000f64000c1e1500 */
[C---:B-1----:R-:W-:Y:S02]  /*1000*/  IMAD.WIDE R76, R13.reuse, 0x2, R40 ;  /* 0x000000020d4c7825 */ /* 0x042fe400078e0228 */
[----:B------:R-:W5:Y:S02]  /*1010*/  LDG.E.U16 R84, [R84.64] ;  /* 0x0000000454547981 */ /* 0x000f64000c1e1500 */
[C---:B----4-:R-:W-:Y:S02]  /*1020*/  IMAD.WIDE R78, R13.reuse, 0x2, R42 ;  /* 0x000000020d4e7825 */ /* 0x050fe400078e022a */
[----:B------:R0:W4:Y:S02]  /*1030*/  LDG.E.U16 R108, [R76.64] ;  /* 0x000000044c6c7981 */ /* 0x000124000c1e1500 */
[----:B------:R-:W-:-:S02]  /*1040*/  IMAD.WIDE R80, R13, 0x2, R44 ;  /* 0x000000020d507825 */ /* 0x000fc400078e022c */
[----:B------:R1:W4:Y:S02]  /*1050*/  LDG.E.U16 R110, [R78.64] ;  /* 0x000000044e6e7981 */ /* 0x000324000c1e1500 */
[C---:B------:R-:W-:Y:S02]  /*1060*/  IMAD.WIDE R82, R13.reuse, 0x2, R46 ;  /* 0x000000020d527825 */ /* 0x040fe400078e022e */
[----:B------:R0:W4:Y:S02]  /*1070*/  LDG.E.U16 R112, [R80.64] ;  /* 0x0000000450707981 */ /* 0x000124000c1e1500 */
[----:B------:R-:W-:Y:S02]  /*1080*/  IMAD.WIDE R86, R13, 0x2, R28 ;  /* 0x000000020d567825 */ /* 0x000fe400078e021c */
[----:B------:R1:W4:Y:S04]  /*1090*/  LDG.E.U16 R114, [R82.64] ;  /* 0x0000000452727981 */ /* 0x000328000c1e1500 */
[----:B------:R1:W4:Y:S04]  /*10a0*/  LDG.E.U16 R116, [R86.64] ;  /* 0x0000000456747981 */ /* 0x000328000c1e1500 */
[----:B------:R-:W-:Y:S01]  /*10b0*/  BAR.SYNC.DEFER_BLOCKING 0x0 ;  /* 0x0000000000007b1d */ /* 0x000fe20000010000 */
[----:B0-----:R-:W-:-:S04]  /*10c0*/  IMAD.WIDE R76, R6, 0x2, R24 ;  /* 0x00000002064c7825 */ /* 0x001fc800078e0218 */
[----:B-1----:R-:W-:-:S04]  /*10d0*/  IMAD.WIDE R78, R6, 0x2, R152 ;  /* 0x00000002064e7825 */ /* 0x002fc800078e0298 */
[----:B------:R-:W-:-:S04]  /*10e0*/  IMAD.WIDE R86, R6, 0x2, R22 ;  /* 0x0000000206567825 */ /* 0x000fc800078e0216 */
[----:B------:R-:W-:-:S04]  /*10f0*/  IMAD.WIDE R80, R6, 0x2, R154 ;  /* 0x0000000206507825 */ /* 0x000fc800078e029a */
[C---:B------:R-:W-:Y:S01]  /*1100*/  IMAD.WIDE R82, R6.reuse, 0x2, R66 ;  /* 0x0000000206527825 */ /* 0x040fe200078e0242 */
[----:B--2---:R-:W-:Y:S04]  /*1110*/  STS.U16 [R5+0x400], R104 ;  /* 0x0004006805007388 */ /* 0x004fe80000000400 */
[----:B---3--:R-:W-:Y:S04]  /*1120*/  STS.U16 [R5], R96 ;  /* 0x0000006005007388 */ /* 0x008fe80000000400 */
[----:B-----5:R-:W-:Y:S04]  /*1130*/  STS.U16 [R5+0x100], R98 ;  /* 0x0001006205007388 */ /* 0x020fe80000000400 */
[----:B------:R-:W-:Y:S04]  /*1140*/  STS.U16 [R5+0x200], R100 ;  /* 0x0002006405007388 */ /* 0x000fe80000000400 */
[----:B------:R-:W-:Y:S04]  /*1150*/  STS.U16 [R5+0x300], R102 ;  /* 0x0003006605007388 */ /* 0x000fe80000000400 */
[----:B------:R-:W-:Y:S04]  /*1160*/  STS.U16 [R5+0x500], R106 ;  /* 0x0005006a05007388 */ /* 0x000fe80000000400 */
[----:B------:R0:W-:Y:S04]  /*1170*/  STS.U16 [R5+0x600], R88 ;  /* 0x0006005805007388 */ /* 0x0001e80000000400 */
[----:B------:R1:W-:Y:S04]  /*1180*/  STS.U16 [R5+0x700], R90 ;  /* 0x0007005a05007388 */ /* 0x0003e80000000400 */
[----:B------:R2:W-:Y:S04]  /*1190*/  STS.U16 [R5+0x800], R92 ;  /* 0x0008005c05007388 */ /* 0x0005e80000000400 */
[----:B------:R3:W-:Y:S04]  /*11a0*/  STS.U16 [R5+0x900], R94 ;  /* 0x0009005e05007388 */ /* 0x0007e80000000400 */
[----:B------:R-:W-:Y:S04]  /*11b0*/  STS.U16 [R5+0xe00], R84 ;  /* 0x000e005405007388 */ /* 0x000fe80000000400 */
[----:B----4-:R4:W-:Y:S04]  /*11c0*/  STS.U16 [R5+0xa00], R108 ;  /* 0x000a006c05007388 */ /* 0x0109e80000000400 */
[----:B------:R5:W-:Y:S04]  /*11d0*/  STS.U16 [R5+0xb00], R110 ;  /* 0x000b006e05007388 */ /* 0x000be80000000400 */
[----:B------:R-:W-:Y:S04]  /*11e0*/  STS.U16 [R5+0xc00], R112 ;  /* 0x000c007005007388 */ /* 0x000fe80000000400 */
[----:B------:R-:W-:Y:S04]  /*11f0*/  STS.U16 [R5+0xd00], R114 ;  /* 0x000d007205007388 */ /* 0x000fe80000000400 */
[----:B------:R2:W-:Y:S04]  /*1200*/  STS.U16 [R5+0xf00], R116 ;  /* 0x000f007405007388 */ /* 0x0005e80000000400 */
[----:B------:R-:W-:Y:S01]  /*1210*/  BAR.SYNC.DEFER_BLOCKING 0x0 ;  /* 0x0000000000007b1d */ /* 0x000fe20000010000 */
[----:B0-----:R-:W-:-:S04]  /*1220*/  IMAD.WIDE R88, R6, 0x2, R50 ;  /* 0x0000000206587825 */ /* 0x001fc800078e0232 */
[----:B-1----:R-:W-:-:S04]  /*1230*/  IMAD.WIDE R90, R6, 0x2, R52 ;  /* 0x00000002065a7825 */ /* 0x002fc800078e0234 */
[----:B--2---:R-:W-:-:S04]  /*1240*/  IMAD.WIDE R92, R6, 0x2, R54 ;  /* 0x00000002065c7825 */ /* 0x004fc800078e0236 */
[----:B---3--:R-:W-:-:S04]  /*1250*/  IMAD.WIDE R94, R6, 0x2, R56 ;  /* 0x00000002065e7825 */ /* 0x008fc800078e0238 */
[C---:B------:R-:W-:Y:S01]  /*1260*/  IMAD.WIDE R100, R6.reuse, 0x2, R58 ;  /* 0x0000000206647825 */ /* 0x040fe200078e023a */
[----:B------:R0:W2:Y:S04]  /*1270*/  LDG.E.U16 R109, [R76.64] ;  /* 0x000000044c6d7981 */ /* 0x0000a8000c1e1500 */
[----:B------:R1:W3:Y:S04]  /*1280*/  LDG.E.U16 R119, [R86.64] ;  /* 0x0000000456777981 */ /* 0x0002e8000c1e1500 */
[----:B------:R1:W3:Y:S01]  /*1290*/  LDG.E.U16 R111, [R78.64] ;  /* 0x000000044e6f7981 */ /* 0x0002e2000c1e1500 */
[----:B0-----:R-:W-:-:S03]  /*12a0*/  IMAD.WIDE R76, R6, 0x2, R156 ;  /* 0x00000002064c7825 */ /* 0x001fc600078e029c */
[----:B------:R0:W3:Y:S04]  /*12b0*/  LDG.E.U16 R127, [R88.64] ;  /* 0x00000004587f7981 */ /* 0x0000e8000c1e1500 */
[----:B----4-:R4:W3:Y:S04]  /*12c0*/  LDG.E.U16 R108, [R80.64] ;  /* 0x00000004506c7981 */ /* 0x0108e8000c1e1500 */
[----:B-----5:R0:W5:Y:S04]  /*12d0*/  LDG.E.U16 R110, [R90.64] ;  /* 0x000000045a6e7981 */ /* 0x020168000c1e1500 */
[----:B------:R4:W5:Y:S04]  /*12e0*/  LDG.E.U16 R117, [R82.64] ;  /* 0x0000000452757981 */ /* 0x000968000c1e1500 */
[----:B------:R0:W5:Y:S04]  /*12f0*/  LDG.E.U16 R133, [R92.64] ;  /* 0x000000045c857981 */ /* 0x000168000c1e1500 */
[----:B------:R0:W5:Y:S04]  /*1300*/  LDG.E.U16 R116, [R76.64] ;  /* 0x000000044c747981 */ /* 0x000168000c1e1500 */
[----:B------:R0:W5:Y:S04]  /*1310*/  LDG.E.U16 R124, [R94.64] ;  /* 0x000000045e7c7981 */ /* 0x000168000c1e1500 */
[----:B------:R0:W5:Y:S01]  /*1320*/  LDG.E.U16 R135, [R100.64] ;  /* 0x0000000464877981 */ /* 0x000162000c1e1500 */
[----:B-1----:R-:W-:-:S03]  /*1330*/  IMAD.WIDE R78, R6, 0x2, R60 ;  /* 0x00000002064e7825 */ /* 0x002fc600078e023c */
[----:B------:R-:W-:Y:S04]  /*1340*/  LDSM.16.MT88.4 R136, [R11+0x1000] ;  /* 0x001000000b88783b */ /* 0x000fe80000004200 */
[----:B------:R1:W5:Y:S01]  /*1350*/  LDG.E.U16 R125, [R78.64] ;  /* 0x000000044e7d7981 */ /* 0x000362000c1e1500 */
[----:B------:R-:W-:-:S03]  /*1360*/  IMAD.WIDE R84, R6, 0x2, R148 ;  /* 0x0000000206547825 */ /* 0x000fc600078e0294 */
[----:B----4-:R-:W1:Y:S01]  /*1370*/  LDSM.16.M88.4 R80, [R12] ;  /* 0x000000000c50783b */ /* 0x010e620000000200 */
[----:B0-----:R-:W-:-:S03]  /*1380*/  IMAD.WIDE R92, R6, 0x2, R62 ;  /* 0x00000002065c7825 */ /* 0x001fc600078e023e */
[----:B------:R0:W4:Y:S01]  /*1390*/  LDG.E.U16 R144, [R84.64] ;  /* 0x0000000454907981 */ /* 0x000122000c1e1500 */
[----:B------:R-:W-:-:S03]  /*13a0*/  IMAD.WIDE R102, R6, 0x2, R64 ;  /* 0x0000000206667825 */ /* 0x000fc600078e0240 */
[----:B------:R0:W4:Y:S04]  /*13b0*/  LDG.E.U16 R146, [R92.64] ;  /* 0x000000045c927981 */ /* 0x000128000c1e1500 */
[----:B------:R0:W4:Y:S04]  /*13c0*/  LDG.E.U16 R161, [R102.64] ;  /* 0x0000000466a17981 */ /* 0x000128000c1e1500 */
[----:B------:R-:W0:Y:S04]  /*13d0*/  LDSM.16.M88.4 R88, [R12+0x200] ;  /* 0x000200000c58783b */ /* 0x000e280000000200 */
[----:B------:R-:W-:Y:S01]  /*13e0*/  LDSM.16.M88.4 R140, [R12+0xe00] ;  /* 0x000e00000c8c783b */ /* 0x000fe20000000200 */
[----:B------:R-:W-:-:S03]  /*13f0*/  IMAD.WIDE R86, R6, 0x2, R150 ;  /* 0x0000000206567825 */ /* 0x000fc600078e0296 */
[----:B------:R-:W0:Y:S04]  /*1400*/  LDSM.16.M88.4 R96, [R12+0x400] ;  /* 0x000400000c60783b */ /* 0x000e280000000200 */
[----:B------:R0:W4:Y:S04]  /*1410*/  LDG.E.U16 R147, [R86.64] ;  /* 0x0000000456937981 */ /* 0x000128000c1e1500 */
[----:B------:R-:W0:Y:S04]  /*1420*/  LDSM.16.M88.4 R104, [R12+0x600] ;  /* 0x000600000c68783b */ /* 0x000e280000000200 */
[----:B------:R-:W2:Y:S04]  /*1430*/  LDSM.16.M88.4 R112, [R12+0x800] ;  /* 0x000800000c70783b */ /* 0x000ea80000000200 */
[----:B------:R-:W2:Y:S04]  /*1440*/  LDSM.16.M88.4 R120, [R12+0xa00] ;  /* 0x000a00000c78783b */ /* 0x000ea80000000200 */
[----:B------:R-:W2:Y:S04]  /*1450*/  LDSM.16.M88.4 R128, [R12+0xc00] ;  /* 0x000c00000c80783b */ /* 0x000ea80000000200 */
[----:B------:R-:W-:Y:S01]  /*1460*/  BAR.SYNC.DEFER_BLOCKING 0x0 ;  /* 0x0000000000007b1d */ /* 0x000fe20000010000 */
[C---:B-1----:R-:W-:Y:S08]  /*1470*/  HMMA.16816.F32 R76, R136.reuse, R80, RZ ;  /* 0x00000050884c723c */ /* 0x042ff000000018ff */
[C---:B------:R-:W-:Y:S08]  /*1480*/  HMMA.16816.F32 R80, R136.reuse, R82, RZ ;  /* 0x000000528850723c */ /* 0x040ff000000018ff */
[C---:B0-----:R-:W-:Y:S08]  /*1490*/  HMMA.16816.F32 R84, R136.reuse, R88, RZ ;  /* 0x000000588854723c */ /* 0x041ff000000018ff */
[C---:B------:R-:W-:Y:S08]  /*14a0*/  HMMA.16816.F32 R88, R136.reuse, R90, RZ ;  /* 0x0000005a8858723c */ /* 0x040ff000000018ff */
[C---:B------:R-:W-:Y:S08]  /*14b0*/  HMMA.16816.F32 R92, R136.reuse, R96, RZ ;  /* 0x00000060885c723c */ /* 0x040ff000000018ff */
[C---:B------:R-:W-:Y:S08]  /*14c0*/  HMMA.16816.F32 R96, R136.reuse, R98, RZ ;  /* 0x000000628860723c */ /* 0x040ff000000018ff */
[C---:B------:R-:W-:Y:S08]  /*14d0*/  HMMA.16816.F32 R100, R136.reuse, R104, RZ ;  /* 0x000000688864723c */ /* 0x040ff000000018ff */
[C---:B------:R-:W-:Y:S01]  /*14e0*/  HMMA.16816.F32 R104, R136.reuse, R106, RZ ;  /* 0x0000006a8868723c */ /* 0x040fe200000018ff */
[----:B--2---:R-:W-:Y:S04]  /*14f0*/  STS.U16 [R14], R109 ;  /* 0x0000006d0e007388 */ /* 0x004fe80000000400 */
[----:B---3--:R-:W-:Y:S04]  /*1500*/  STS.U16 [R14+0x800], R119 ;  /* 0x000800770e007388 */ /* 0x008fe80000000400 */
[----:B------:R-:W-:Y:S04]  /*1510*/  STS.U16 [R16+0x100], R111 ;  /* 0x0001006f10007388 */ /* 0x000fe80000000400 */
[----:B------:R-:W-:Y:S04]  /*1520*/  STS.U16 [R16+0x900], R127 ;  /* 0x0009007f10007388 */ /* 0x000fe80000000400 */
[----:B------:R-:W-:Y:S04]  /*1530*/  STS.U16 [R17+0x200], R108 ;  /* 0x0002006c11007388 */ /* 0x000fe80000000400 */
[----:B-----5:R-:W-:Y:S04]  /*1540*/  STS.U16 [R17+0xa00], R110 ;  /* 0x000a006e11007388 */ /* 0x020fe80000000400 */
[----:B------:R-:W-:Y:S04]  /*1550*/  STS.U16 [R18+0x300], R117 ;  /* 0x0003007512007388 */ /* 0x000fe80000000400 */
[----:B------:R-:W-:Y:S04]  /*1560*/  STS.U16 [R18+0xb00], R133 ;  /* 0x000b008512007388 */ /* 0x000fe80000000400 */
[----:B------:R-:W-:Y:S04]  /*1570*/  STS.U16 [R19+0x400], R116 ;  /* 0x0004007413007388 */ /* 0x000fe80000000400 */
[----:B------:R-:W-:Y:S04]  /*1580*/  STS.U16 [R19+0xc00], R124 ;  /* 0x000c007c13007388 */ /* 0x000fe80000000400 */
[----:B------:R0:W-:Y:S02]  /*1590*/  STS.U16 [R20+0xd00], R135 ;  /* 0x000d008714007388 */ /* 0x0001e40000000400 */
[----:B0-----:R-:W-:Y:S07]  /*15a0*/  HMMA.16816.F32 R132, R136, R140, RZ ;  /* 0x0000008c8884723c */ /* 0x001fee00000018ff */
[----:B------:R-:W-:-:S02]  /*15b0*/  FMUL R140, R76, c[0x0][0x188] ;  /* 0x000062004c8c7a20 */ /* 0x000fc40000400000 */
[----:B------:R-:W-:-:S05]  /*15c0*/  FMUL R141, R77, c[0x0][0x188] ;  /* 0x000062004d8d7a20 */ /* 0x000fca0000400000 */
[----:B------:R-:W-:Y:S01]  /*15d0*/  FMNMX R141, R140, R141, !PT ;  /* 0x0000008d8c8d7209 */ /* 0x000fe20007800000 */
        /* <DEDUP_REMOVED lines=18> */
[----:B------:R-:W-:Y:S01]  /*1700*/  FMUL R140, R97, c[0x0][0x188] ;  /* 0x00006200618c7a20 */ /* 0x000fe20000400000 */
[----:B------:R-:W-:Y:S04]  /*1710*/  HMMA.16816.F32 R108, R136, R112, RZ ;  /* 0x00000070886c723c */ /* 0x000fe800000018ff */
        /* <DEDUP_REMOVED lines=19> */
[----:B------:R0:W-:Y:S04]  /*1850*/  STS.U16 [R20+0x500], R125 ;  /* 0x0005007d14007388 */ /* 0x0001e80000000400 */
[----:B------:R-:W-:Y:S01]  /*1860*/  FMNMX R141, R140, R141, !PT ;  /* 0x0000008d8c8d7209 */ /* 0x000fe20007800000 */
[----:B------:R-:W-:Y:S01]  /*1870*/  FMUL R140, R116, c[0x0][0x188] ;  /* 0x00006200748c7a20 */ /* 0x000fe20000400000 */
[----:B0-----:R-:W-:Y:S04]  /*1880*/  HMMA.16816.F32 R124, R136, R128, RZ ;  /* 0x00000080887c723c */ /* 0x001fe800000018ff */
[----:B------:R-:W-:Y:S01]  /*1890*/  FMNMX R141, R140, R141, !PT ;  /* 0x0000008d8c8d7209 */ /* 0x000fe20007800000 */
[----:B------:R-:W-:-:S05]  /*18a0*/  FMUL R140, R117, c[0x0][0x188] ;  /* 0x00006200758c7a20 */ /* 0x000fca0000400000 */
[----:B------:R-:W-:Y:S01]  /*18b0*/  FMNMX R141, R140, R141, !PT ;  /* 0x0000008d8c8d7209 */ /* 0x000fe20007800000 */
[----:B------:R-:W-:Y:S01]  /*18c0*/  HMMA.16816.F32 R128, R136, R130, RZ ;  /* 0x000000828880723c */ /* 0x000fe200000018ff */
        /* <DEDUP_REMOVED lines=20> */
[----:B------:R-:W-:-:S05]  /*1a10*/  FMNMX R140, R140, R141, !PT ;  /* 0x0000008d8c8c7209 */ /* 0x000fca0007800000 */
[----:B------:R-:W0:Y:S02]  /*1a20*/  SHFL.BFLY PT, R141, R140, 0x2, 0x1f ;  /* 0x0c401f008c8d7f89 */ /* 0x000e2400000e0000 */
[----:B0-----:R-:W-:-:S05]  /*1a30*/  FMNMX R141, R140, R141, !PT ;  /* 0x0000008d8c8d7209 */ /* 0x001fca0007800000 */
[----:B------:R-:W0:Y:S04]  /*1a40*/  SHFL.BFLY PT, R142, R141, 0x1, 0x1f ;  /* 0x0c201f008d8e7f89 */ /* 0x000e2800000e0000 */
[----:B----4-:R-:W-:Y:S04]  /*1a50*/  STS.U16 [R21+0x600], R144 ;  /* 0x0006009015007388 */ /* 0x010fe80000000400 */
[----:B------:R-:W-:Y:S04]  /*1a60*/  STS.U16 [R21+0xe00], R146 ;  /* 0x000e009215007388 */ /* 0x000fe80000000400 */
[----:B------:R0:W-:Y:S02]  /*1a70*/  STS.U16 [R158+0xf00], R161 ;  /* 0x000f00a19e007388 */ /* 0x0001e40000000400 */
[----:B0-----:R-:W-:-:S04]  /*1a80*/  FMNMX R161, R141, R142, !PT ;  /* 0x0000008e8da17209 */ /* 0x001fc80007800000 */
[----:B------:R-:W-:-:S05]  /*1a90*/  FMNMX R161, R161, R162, !PT ;  /* 0x000000a2a1a17209 */ /* 0x000fca0007800000 */
[--C-:B------:R-:W-:Y:S02]  /*1aa0*/  FFMA R76, R76, c[0x0][0x188], -R161.reuse ;  /* 0x000062004c4c7a23 */ /* 0x100fe400000008a1 */
[--C-:B------:R-:W-:Y:S02]  /*1ab0*/  FFMA R77, R77, c[0x0][0x188], -R161.reuse ;  /* 0x000062004d4d7a23 */ /* 0x100fe400000008a1 */
[----:B------:R-:W-:Y:S02]  /*1ac0*/  FMUL R76, R76, 1.4426950216293334961 ;  /* 0x3fb8aa3b4c4c7820 */ /* 0x000fe40000400000 */
[----:B------:R-:W-:Y:S02]  /*1ad0*/  FMUL R77, R77, 1.4426950216293334961 ;  /* 0x3fb8aa3b4d4d7820 */ /* 0x000fe40000400000 */
[--C-:B------:R-:W-:Y:S02]  /*1ae0*/  FFMA R80, R80, c[0x0][0x188], -R161.reuse ;  /* 0x0000620050507a23 */ /* 0x100fe400000008a1 */
[----:B------:R-:W-:-:S02]  /*1af0*/  FFMA R81, R81, c[0x0][0x188], -R161 ;  /* 0x0000620051517a23 */ /* 0x000fc400000008a1 */
[----:B------:R-:W-:Y:S01]  /*1b00*/  FMUL R80, R80, 1.4426950216293334961 ;  /* 0x3fb8aa3b50507820 */ /* 0x000fe20000400000 */
[----:B------:R-:W-:Y:S01]  /*1b10*/  MUFU.EX2 R76, R76 ;  /* 0x0000004c004c7308 */ /* 0x000fe20000000800 */
[----:B------:R-:W-:Y:S02]  /*1b20*/  FMUL R81, R81, 1.4426950216293334961 ;  /* 0x3fb8aa3b51517820 */ /* 0x000fe40000400000 */
[----:B------:R-:W-:-:S05]  /*1b30*/  FFMA R84, R84, c[0x0][0x188], -R161 ;  /* 0x0000620054547a23 */ /* 0x000fca00000008a1 */
[----:B------:R-:W0:Y:S01]  /*1b40*/  MUFU.EX2 R77, R77 ;  /* 0x0000004d004d7308 */ /* 0x000e220000000800 */
[----:B------:R-:W-:Y:S02]  /*1b50*/  FMUL R84, R84, 1.4426950216293334961 ;  /* 0x3fb8aa3b54547820 */ /* 0x000fe40000400000 */
[----:B------:R-:W-:-:S05]  /*1b60*/  FFMA R85, R85, c[0x0][0x188], -R161 ;  /* 0x0000620055557a23 */ /* 0x000fca00000008a1 */
[----:B------:R-:W1:Y:S01]  /*1b70*/  MUFU.EX2 R80, R80 ;  /* 0x0000005000507308 */ /* 0x000e620000000800 */
[----:B------:R-:W-:Y:S02]  /*1b80*/  FMUL R85, R85, 1.4426950216293334961 ;  /* 0x3fb8aa3b55557820 */ /* 0x000fe40000400000 */
[----:B------:R-:W-:-:S05]  /*1b90*/  FFMA R88, R88, c[0x0][0x188], -R161 ;  /* 0x0000620058587a23 */ /* 0x000fca00000008a1 */
[----:B------:R-:W2:Y:S01]  /*1ba0*/  MUFU.EX2 R81, R81 ;  /* 0x0000005100517308 */ /* 0x000ea20000000800 */
[----:B------:R-:W-:Y:S02]  /*1bb0*/  FMUL R88, R88, 1.4426950216293334961 ;  /* 0x3fb8aa3b58587820 */ /* 0x000fe40000400000 */
[----:B0-----:R-:W-:-:S05]  /*1bc0*/  FADD R143, R76, R77 ;  /* 0x0000004d4c8f7221 */ /* 0x001fca0000000000 */
[----:B------:R-:W0:Y:S01]  /*1bd0*/  MUFU.EX2 R84, R84 ;  /* 0x0000005400547308 */ /* 0x000e220000000800 */
[----:B------:R-:W-:Y:S01]  /*1be0*/  F2FP.PACK_AB R140, R77, R76 ;  /* 0x0000004c4d8c723e */ /* 0x000fe200000000ff */
[----:B-1----:R-:W-:-:S06]  /*1bf0*/  FADD R76, R80, R143 ;  /* 0x0000008f504c7221 */ /* 0x002fcc0000000000 */
[----:B------:R-:W1:Y:S01]  /*1c00*/  MUFU.EX2 R85, R85 ;  /* 0x0000005500557308 */ /* 0x000e620000000800 */
[----:B--2---:R-:W-:-:S07]  /*1c10*/  FADD R77, R81, R76 ;  /* 0x0000004c514d7221 */ /* 0x004fce0000000000 */
[----:B------:R-:W2:Y:S01]  /*1c20*/  MUFU.EX2 R88, R88 ;  /* 0x0000005800587308 */ /* 0x000ea20000000800 */
[----:B0-----:R-:W-:Y:S01]  /*1c30*/  FADD R76, R84, R77 ;  /* 0x0000004d544c7221 */ /* 0x001fe20000000000 */
[----:B------:R-:W-:-:S03]  /*1c40*/  F2FP.PACK_AB R142, R81, R80 ;  /* 0x00000050518e723e */ /* 0x000fc600000000ff */
[----:B-1----:R-:W-:Y:S02]  /*1c50*/  FADD R77, R85, R76 ;  /* 0x0000004c554d7221 */ /* 0x002fe40000000000 */
[----:B------:R-:W-:Y:S02]  /*1c60*/  FMUL R76, R78, c[0x0][0x188] ;  /* 0x000062004e4c7a20 */ /* 0x000fe40000400000 */
[----:B--2---:R-:W-:Y:S02]  /*1c70*/  FADD R80, R88, R77 ;  /* 0x0000004d58507221 */ /* 0x004fe40000000000 */
        /* <DEDUP_REMOVED lines=62> */
[----:B------:R-:W0:Y:S01]  /*2060*/  SHFL.BFLY PT, R77, R76, 0x2, 0x1f ;  /* 0x0c401f004c4d7f89 */ /* 0x000e2200000e0000 */
[----:B------:R-:W-:Y:S01]  /*2070*/  F2FP.PACK_AB R144, R85, R84 ;  /* 0x000000545590723e */ /* 0x000fe200000000ff */
[----:B------:R-:W-:-:S04]  /*2080*/  FFMA R89, R89, c[0x0][0x188], -R161 ;  /* 0x0000620059597a23 */ /* 0x000fc800000008a1 */
[----:B------:R-:W-:Y:S01]  /*2090*/  FMUL R89, R89, 1.4426950216293334961 ;  /* 0x3fb8aa3b59597820 */ /* 0x000fe20000400000 */
[----:B0-----:R-:W-:-:S05]  /*20a0*/  FMNMX R77, R76, R77, !PT ;  /* 0x0000004d4c4d7209 */ /* 0x001fca0007800000 */
[----:B------:R-:W0:Y:S01]  /*20b0*/  SHFL.BFLY PT, R84, R77, 0x1, 0x1f ;  /* 0x0c201f004d547f89 */ /* 0x000e2200000e0000 */
[----:B------:R-:W1:Y:S01]  /*20c0*/  MUFU.EX2 R89, R89 ;  /* 0x0000005900597308 */ /* 0x000e620000000800 */
[----:B------:R-:W-:Y:S02]  /*20d0*/  FADD R81, -R161, R162 ;  /* 0x000000a2a1517221 */ /* 0x000fe40000000100 */
[----:B------:R-:W-:Y:S01]  /*20e0*/  STS.U16 [R158+0x700], R147 ;  /* 0x000700939e007388 */ /* 0x000fe20000000400 */
[----:B-1----:R-:W-:Y:S02]  /*20f0*/  F2FP.PACK_AB R146, R89, R88 ;  /* 0x000000585992723e */ /* 0x002fe400000000ff */
[----:B0-----:R-:W-:-:S04]  /*2100*/  FMNMX R84, R77, R84, !PT ;  /* 0x000000544d547209 */ /* 0x001fc80007800000 */
[----:B------:R-:W-:-:S05]  /*2110*/  FMNMX R88, R84, R145, !PT ;  /* 0x0000009154587209 */ /* 0x000fca0007800000 */
[----:B------:R-:W-:Y:S02]  /*2120*/  FADD R76, -R88, R145 ;  /* 0x00000091584c7221 */ /* 0x000fe40000000100 */
[----:B------:R-:W-:Y:S02]  /*2130*/  FMUL R81, R81, 1.4426950216293334961 ;  /* 0x3fb8aa3b51517820 */ /* 0x000fe40000400000 */
[----:B------:R-:W-:Y:S02]  /*2140*/  FMUL R163, R76, 1.4426950216293334961 ;  /* 0x3fb8aa3b4ca37820 */ /* 0x000fe40000400000 */
[----:B------:R-:W-:Y:S02]  /*2150*/  FADD R80, R89, R80 ;  /* 0x0000005059507221 */ /* 0x000fe40000000000 */
[----:B------:R-:W0:Y:S01]  /*2160*/  MUFU.EX2 R89, R81 ;  /* 0x0000005100597308 */ /* 0x000e220000000800 */
[----:B------:R-:W-:-:S07]  /*2170*/  FFMA R78, R78, c[0x0][0x188], -R88 ;  /* 0x000062004e4e7a23 */ /* 0x000fce0000000858 */
[----:B------:R-:W1:Y:S01]  /*2180*/  MUFU.EX2 R163, R163 ;  /* 0x000000a300a37308 */ /* 0x000e620000000800 */
[----:B------:R-:W-:Y:S02]  /*2190*/  FFMA R79, R79, c[0x0][0x188], -R88 ;  /* 0x000062004f4f7a23 */ /* 0x000fe40000000858 */
[----:B------:R-:W-:Y:S02]  /*21a0*/  FMUL R78, R78, 1.4426950216293334961 ;  /* 0x3fb8aa3b4e4e7820 */ /* 0x000fe40000400000 */
[----:B------:R-:W-:-:S03]  /*21b0*/  FMUL R79, R79, 1.4426950216293334961 ;  /* 0x3fb8aa3b4f4f7820 */ /* 0x000fc60000400000 */
[----:B------:R1:W-:Y:S01]  /*21c0*/  MUFU.EX2 R84, R78 ;  /* 0x0000004e00547308 */ /* 0x0003e20000000800 */
[C---:B0-----:R-:W-:Y:S02]  /*21d0*/  FMUL R76, R89.reuse, R72 ;  /* 0x00000048594c7220 */ /* 0x041fe40000400000 */
[----:B------:R-:W-:-:S05]  /*21e0*/  FMUL R77, R89, R73 ;  /* 0x00000049594d7220 */ /* 0x000fca0000400000 */
[----:B------:R0:W2:Y:S01]  /*21f0*/  MUFU.EX2 R85, R79 ;  /* 0x0000004f00557308 */ /* 0x0000a20000000800 */
[C---:B-1----:R-:W-:Y:S02]  /*2200*/  FMUL R78, R163.reuse, R74 ;  /* 0x0000004aa34e7220 */ /* 0x042fe40000400000 */
[----:B0-----:R-:W-:Y:S01]  /*2210*/  FMUL R79, R163, R75 ;  /* 0x0000004ba34f7220 */ /* 0x001fe20000400000 */
[----:B------:R-:W-:Y:S01]  /*2220*/  BAR.SYNC.DEFER_BLOCKING 0x0 ;  /* 0x0000000000007b1d */ /* 0x000fe20000010000 */
[--C-:B------:R-:W-:Y:S02]  /*2230*/  FFMA R82, R82, c[0x0][0x188], -R88.reuse ;  /* 0x0000620052527a23 */ /* 0x100fe40000000858 */
[--C-:B------:R-:W-:Y:S02]  /*2240*/  FFMA R83, R83, c[0x0][0x188], -R88.reuse ;  /* 0x0000620053537a23 */ /* 0x100fe40000000858 */
[----:B------:R-:W-:Y:S02]  /*2250*/  FMUL R82, R82, 1.4426950216293334961 ;  /* 0x3fb8aa3b52527820 */ /* 0x000fe40000400000 */
[----:B------:R-:W-:Y:S01]  /*2260*/  FMUL R83, R83, 1.4426950216293334961 ;  /* 0x3fb8aa3b53537820 */ /* 0x000fe20000400000 */
[----:B------:R-:W0:Y:S01]  /*2270*/  LDSM.16.M88.4 R72, [R15] ;  /* 0x000000000f48783b */ /* 0x000e220000000200 */
[----:B------:R-:W-:Y:S08]  /*2280*/  MUFU.EX2 R175, R82 ;  /* 0x0000005200af7308 */ /* 0x000ff00000000800 */
[----:B------:R-:W1:Y:S01]  /*2290*/  MUFU.EX2 R162, R83 ;  /* 0x0000005300a27308 */ /* 0x000e620000000800 */
[----:B------:R-:W-:-:S02]  /*22a0*/  FFMA R90, R90, c[0x0][0x188], -R88 ;  /* 0x000062005a5a7a23 */ /* 0x000fc40000000858 */
[--C-:B------:R-:W-:Y:S01]  /*22b0*/  FFMA R91, R91, c[0x0][0x188], -R88.reuse ;  /* 0x000062005b5b7a23 */ /* 0x100fe20000000858 */
[----:B--2---:R-:W-:Y:S01]  /*22c0*/  F2FP.PACK_AB R141, R85, R84 ;  /* 0x00000054558d723e */ /* 0x004fe200000000ff */
[--C-:B------:R-:W-:Y:S02]  /*22d0*/  FFMA R86, R86, c[0x0][0x188], -R88.reuse ;  /* 0x0000620056567a23 */ /* 0x100fe40000000858 */
[----:B------:R-:W-:Y:S02]  /*22e0*/  FFMA R87, R87, c[0x0][0x188], -R88 ;  /* 0x0000620057577a23 */ /* 0x000fe40000000858 */
[----:B------:R-:W-:Y:S02]  /*22f0*/  FMUL R81, R90, 1.4426950216293334961 ;  /* 0x3fb8aa3b5a517820 */ /* 0x000fe40000400000 */
[----:B------:R-:W-:Y:S01]  /*2300*/  FMUL R90, R91, 1.4426950216293334961 ;  /* 0x3fb8aa3b5b5a7820 */ /* 0x000fe20000400000 */
[----:B-1----:R-:W-:Y:S01]  /*2310*/  F2FP.PACK_AB R143, R162, R175 ;  /* 0x000000afa28f723e */ /* 0x002fe200000000ff */
[----:B------:R-:W-:-:S02]  /*2320*/  FMUL R86, R86, 1.4426950216293334961 ;  /* 0x3fb8aa3b56567820 */ /* 0x000fc40000400000 */
[----:B------:R-:W-:Y:S01]  /*2330*/  FMUL R87, R87, 1.4426950216293334961 ;  /* 0x3fb8aa3b57577820 */ /* 0x000fe20000400000 */
[----:B------:R-:W-:Y:S08]  /*2340*/  MUFU.EX2 R91, R81 ;  /* 0x00000051005b7308 */ /* 0x000ff00000000800 */
[----:B------:R-:W-:Y:S01]  /*2350*/  MUFU.EX2 R173, R86 ;  /* 0x0000005600ad7308 */ /* 0x000fe20000000800 */
[----:B0-----:R-:W-:Y:S07]  /*2360*/  HMMA.16816.F32 R76, R140, R72, R76 ;  /* 0x000000488c4c723c */ /* 0x001fee000000184c */
[----:B------:R-:W0:Y:S08]  /*2370*/  MUFU.EX2 R172, R87 ;  /* 0x0000005700ac7308 */ /* 0x000e300000000800 */
[----:B------:R-:W1:Y:S01]  /*2380*/  MUFU.EX2 R90, R90 ;  /* 0x0000005a005a7308 */ /* 0x000e620000000800 */
[----:B0-----:R-:W-:-:S02]  /*2390*/  F2FP.PACK_AB R145, R172, R173 ;  /* 0x000000adac91723e */ /* 0x001fc400000000ff */
[----:B-1----:R-:W-:-:S07]  /*23a0*/  F2FP.PACK_AB R147, R90, R91 ;  /* 0x0000005b5a93723e */ /* 0x002fce00000000ff */
[----:B------:R-:W-:Y:S01]  /*23b0*/  HMMA.16816.F32 R76, R144, R74, R76 ;  /* 0x0000004a904c723c */ /* 0x000fe2000000184c */
[----:B------:R-:W0:Y:S01]  /*23c0*/  LDSM.16.M88.4 R72, [R15+0x800] ;  /* 0x000800000f48783b */ /* 0x000e220000000200 */
[----:B------:R-:W-:Y:S02]  /*23d0*/  FMUL R68, R89, R68 ;  /* 0x0000004459447220 */ /* 0x000fe40000400000 */
[----:B------:R-:W-:Y:S02]  /*23e0*/  FMUL R70, R163, R70 ;  /* 0x00000046a3467220 */ /* 0x000fe40000400000 */
[----:B------:R-:W-:Y:S02]  /*23f0*/  FMUL R69, R89, R69 ;  /* 0x0000004559457220 */ /* 0x000fe40000400000 */
[----:B------:R-:W-:Y:S02]  /*2400*/  FMUL R71, R163, R71 ;  /* 0x00000047a3477220 */ /* 0x000fe40000400000 */
[----:B------:R-:W-:-:S02]  /*2410*/  FFMA R92, R92, c[0x0][0x188], -R161 ;  /* 0x000062005c5c7a23 */ /* 0x000fc400000008a1 */
[--C-:B------:R-:W-:Y:S02]  /*2420*/  FFMA R93, R93, c[0x0][0x188], -R161.reuse ;  /* 0x000062005d5d7a23 */ /* 0x100fe400000008a1 */
[----:B------:R-:W-:Y:S02]  /*2430*/  FFMA R96, R96, c[0x0][0x188], -R161 ;  /* 0x0000620060607a23 */ /* 0x000fe400000008a1 */
[----:B------:R-:W-:Y:S01]  /*2440*/  FADD R84, R84, R85 ;  /* 0x0000005554547221 */ /* 0x000fe20000000000 */
[----:B0-----:R-:W-:Y:S07]  /*2450*/  HMMA.16816.F32 R68, R140, R72, R68 ;  /* 0x000000488c44723c */ /* 0x001fee0000001844 */
[----:B------:R-:W-:-:S02]  /*2460*/  FMUL R72, R92, 1.4426950216293334961 ;  /* 0x3fb8aa3b5c487820 */ /* 0x000fc40000400000 */
[----:B------:R-:W-:Y:S02]  /*2470*/  FMUL R73, R93, 1.4426950216293334961 ;  /* 0x3fb8aa3b5d497820 */ /* 0x000fe40000400000 */
[----:B------:R0:W1:Y:S01]  /*2480*/  MUFU.EX2 R83, R72 ;  /* 0x0000004800537308 */ /* 0x0000620000000800 */
[----:B------:R-:W-:Y:S02]  /*2490*/  FMUL R93, R96, 1.4426950216293334961 ;  /* 0x3fb8aa3b605d7820 */ /* 0x000fe40000400000 */
[----:B------:R-:W-:Y:S02]  /*24a0*/  FADD R175, R175, R84 ;  /* 0x00000054afaf7221 */ /* 0x000fe40000000000 */
[----:B------:R-:W-:Y:S01]  /*24b0*/  LDSM.16.M88.4 R84, [R159+0x800] ;  /* 0x000800009f54783b */ /* 0x000fe20000000200 */
[----:B0-----:R-:W-:Y:S02]  /*24c0*/  FFMA R72, R95, c[0x0][0x188], -R88 ;  /* 0x000062005f487a23 */ /* 0x001fe40000000858 */
[----:B------:R0:W2:Y:S05]  /*24d0*/  MUFU.EX2 R82, R73 ;  /* 0x0000004900527308 */ /* 0x0000aa0000000800 */
[----:B------:R-:W-:Y:S01]  /*24e0*/  HMMA.16816.F32 R68, R144, R74, R68 ;  /* 0x0000004a9044723c */ /* 0x000fe20000001844 */
[----:B------:R-:W-:-:S02]  /*24f0*/  FMUL R96, R72, 1.4426950216293334961 ;  /* 0x3fb8aa3b48607820 */ /* 0x000fc40000400000 */
[----:B0-----:R-:W0:Y:S01]  /*2500*/  LDSM.16.M88.4 R72, [R159] ;  /* 0x000000009f48783b */ /* 0x001e220000000200 */
[----:B------:R-:W-:Y:S02]  /*2510*/  FFMA R97, R97, c[0x0][0x188], -R161 ;  /* 0x0000620061617a23 */ /* 0x000fe400000008a1 */
[--C-:B------:R-:W-:Y:S02]  /*2520*/  FFMA R94, R94, c[0x0][0x188], -R88.reuse ;  /* 0x000062005e5e7a23 */ /* 0x100fe40000000858 */
[--C-:B------:R-:W-:Y:S02]  /*2530*/  FFMA R98, R98, c[0x0][0x188], -R88.reuse ;  /* 0x0000620062627a23 */ /* 0x100fe40000000858 */
[----:B------:R-:W-:Y:S02]  /*2540*/  FFMA R99, R99, c[0x0][0x188], -R88 ;  /* 0x0000620063637a23 */ /* 0x000fe40000000858 */
[----:B------:R-:W-:Y:S02]  /*2550*/  FMUL R92, R97, 1.4426950216293334961 ;  /* 0x3fb8aa3b615c7820 */ /* 0x000fe40000400000 */
[----:B------:R-:W-:-:S02]  /*2560*/  FMUL R81, R94, 1.4426950216293334961 ;  /* 0x3fb8aa3b5e517820 */ /* 0x000fc40000400000 */
[----:B------:R-:W-:Y:S02]  /*2570*/  FMUL R97, R98, 1.4426950216293334961 ;  /* 0x3fb8aa3b62617820 */ /* 0x000fe40000400000 */
[----:B------:R-:W-:Y:S01]  /*2580*/  FMUL R94, R99, 1.4426950216293334961 ;  /* 0x3fb8aa3b635e7820 */ /* 0x000fe20000400000 */
[----:B------:R-:W-:Y:S08]  /*2590*/  MUFU.EX2 R93, R93 ;  /* 0x0000005d005d7308 */ /* 0x000ff00000000800 */
[----:B------:R-:W3:Y:S08]  /*25a0*/  MUFU.EX2 R92, R92 ;  /* 0x0000005c005c7308 */ /* 0x000ef00000000800 */
[----:B------:R1:W-:Y:S08]  /*25b0*/  MUFU.EX2 R95, R81 ;  /* 0x00000051005f7308 */ /* 0x0003f00000000800 */
[----:B------:R-:W4:Y:S08]  /*25c0*/  MUFU.EX2 R96, R96 ;  /* 0x0000006000607308 */ /* 0x000f300000000800 */
[----:B------:R-:W-:Y:S08]  /*25d0*/  MUFU.EX2 R97, R97 ;  /* 0x0000006100617308 */ /* 0x000ff00000000800 */
[----:B------:R-:W5:Y:S01]  /*25e0*/  MUFU.EX2 R94, R94 ;  /* 0x0000005e005e7308 */ /* 0x000f620000000800 */
[----:B-1----:R-:W-:Y:S01]  /*25f0*/  FADD R81, R83, R80 ;  /* 0x0000005053517221 */ /* 0x002fe20000000000 */
[----:B--2---:R-:W-:Y:S01]  /*2600*/  F2FP.PACK_AB R80, R82, R83 ;  /* 0x000000535250723e */ /* 0x004fe200000000ff */
[----:B------:R-:W-:-:S02]  /*2610*/  FADD R162, R162, R175 ;  /* 0x000000afa2a27221 */ /* 0x000fc40000000000 */
[----:B------:R-:W-:Y:S01]  /*2620*/  FADD R98, R82, R81 ;  /* 0x0000005152627221 */ /* 0x000fe20000000000 */
[----:B---3--:R-:W-:Y:S02]  /*2630*/  F2FP.PACK_AB R82, R92, R93 ;  /* 0x0000005d5c52723e */ /* 0x008fe400000000ff */
[----:B----4-:R-:W-:Y:S01]  /*2640*/  F2FP.PACK_AB R81, R96, R95 ;  /* 0x0000005f6051723e */ /* 0x010fe200000000ff */
[----:B------:R-:W-:Y:S02]  /*2650*/  FADD R173, R173, R162 ;  /* 0x000000a2adad7221 */ /* 0x000fe40000000000 */
[----:B------:R-:W-:Y:S01]  /*2660*/  FFMA R100, R100, c[0x0][0x188], -R161 ;  /* 0x0000620064647a23 */ /* 0x000fe200000008a1 */
[----:B-----5:R-:W-:Y:S01]  /*2670*/  F2FP.PACK_AB R83, R94, R97 ;  /* 0x000000615e53723e */ /* 0x020fe200000000ff */
[----:B------:R-:W-:Y:S02]  /*2680*/  FADD R172, R172, R173 ;  /* 0x000000adacac7221 */ /* 0x000fe40000000000 */
[----:B------:R-:W-:-:S02]  /*2690*/  FFMA R101, R101, c[0x0][0x188], -R161 ;  /* 0x0000620065657a23 */ /* 0x000fc400000008a1 */
[----:B------:R-:W-:Y:S02]  /*26a0*/  FFMA R103, R103, c[0x0][0x188], -R88 ;  /* 0x0000620067677a23 */ /* 0x000fe40000000858 */
[----:B0-----:R-:W-:Y:S01]  /*26b0*/  HMMA.16816.F32 R76, R80, R72, R76 ;  /* 0x00000048504c723c */ /* 0x001fe2000000184c */
[----:B------:R-:W-:-:S07]  /*26c0*/  FADD R91, R91, R172 ;  /* 0x000000ac5b5b7221 */ /* 0x000fce0000000000 */
[----:B------:R-:W-:Y:S01]  /*26d0*/  HMMA.16816.F32 R68, R80, R84, R68 ;  /* 0x000000545044723c */ /* 0x000fe20000001844 */
[----:B------:R-:W-:-:S06]  /*26e0*/  FFMA R104, R104, c[0x0][0x188], -R161 ;  /* 0x0000620068687a23 */ /* 0x000fcc00000008a1 */
[----:B------:R-:W-:Y:S02]  /*26f0*/  FFMA R82, R102, c[0x0][0x188], -R88 ;  /* 0x0000620066527a23 */ /* 0x000fe40000000858 */
[----:B------:R-:W-:Y:S02]  /*2700*/  FMUL R80, R100, 1.4426950216293334961 ;  /* 0x3fb8aa3b64507820 */ /* 0x000fe40000400000 */
[----:B------:R-:W-:Y:S02]  /*2710*/  FMUL R82, R82, 1.4426950216293334961 ;  /* 0x3fb8aa3b52527820 */ /* 0x000fe40000400000 */
[----:B------:R-:W-:Y:S02]  /*2720*/  FMUL R81, R101, 1.4426950216293334961 ;  /* 0x3fb8aa3b65517820 */ /* 0x000fe40000400000 */
[----:B------:R-:W-:Y:S02]  /*2730*/  FFMA R105, R105, c[0x0][0x188], -R161 ;  /* 0x0000620069697a23 */ /* 0x000fe400000008a1 */
[----:B------:R-:W-:-:S02]  /*2740*/  FMUL R103, R103, 1.4426950216293334961 ;  /* 0x3fb8aa3b67677820 */ /* 0x000fc40000400000 */
[--C-:B------:R-:W-:Y:S02]  /*2750*/  FFMA R106, R106, c[0x0][0x188], -R88.reuse ;  /* 0x000062006a6a7a23 */ /* 0x100fe40000000858 */
[----:B------:R-:W-:Y:S01]  /*2760*/  FFMA R107, R107, c[0x0][0x188], -R88 ;  /* 0x000062006b6b7a23 */ /* 0x000fe20000000858 */
[----:B------:R-:W0:Y:S01]  /*2770*/  MUFU.EX2 R80, R80 ;  /* 0x0000005000507308 */ /* 0x000e220000000800 */
[----:B------:R-:W-:Y:S02]  /*2780*/  FADD R90, R90, R91 ;  /* 0x0000005b5a5a7221 */ /* 0x000fe40000000000 */
[----:B------:R-:W-:Y:S02]  /*2790*/  FMUL R73, R104, 1.4426950216293334961 ;  /* 0x3fb8aa3b68497820 */ /* 0x000fe40000400000 */
[----:B------:R-:W-:Y:S02]  /*27a0*/  FMUL R72, R105, 1.4426950216293334961 ;  /* 0x3fb8aa3b69487820 */ /* 0x000fe40000400000 */
[----:B------:R-:W-:Y:S01]  /*27b0*/  FMUL R106, R106, 1.4426950216293334961 ;  /* 0x3fb8aa3b6a6a7820 */ /* 0x000fe20000400000 */
[----:B------:R-:W-:Y:S01]  /*27c0*/  MUFU.EX2 R82, R82 ;  /* 0x0000005200527308 */ /* 0x000fe20000000800 */
[----:B------:R-:W-:-:S02]  /*27d0*/  FMUL R107, R107, 1.4426950216293334961 ;  /* 0x3fb8aa3b6b6b7820 */ /* 0x000fc40000400000 */
[----:B------:R-:W-:-:S05]  /*27e0*/  FADD R95, R95, R90 ;  /* 0x0000005a5f5f7221 */ /* 0x000fca0000000000 */
[----:B------:R-:W1:Y:S01]  /*27f0*/  MUFU.EX2 R81, R81 ;  /* 0x0000005100517308 */ /* 0x000e620000000800 */
[----:B------:R-:W-:Y:S02]  /*2800*/  FADD R96, R96, R95 ;  /* 0x0000005f60607221 */ /* 0x000fe40000000000 */
[----:B------:R-:W-:-:S05]  /*2810*/  FADD R93, R93, R98 ;  /* 0x000000625d5d7221 */ /* 0x000fca0000000000 */
[----:B------:R-:W2:Y:S01]  /*2820*/  MUFU.EX2 R103, R103 ;  /* 0x0000006700677308 */ /* 0x000ea20000000800 */
[----:B------:R-:W-:Y:S02]  /*2830*/  FFMA R108, R108, c[0x0][0x188], -R161 ;  /* 0x000062006c6c7a23 */ /* 0x000fe400000008a1 */
[----:B------:R-:W-:-:S05]  /*2840*/  FADD R97, R97, R96 ;  /* 0x0000006061617221 */ /* 0x000fca0000000000 */
[----:B------:R-:W-:Y:S01]  /*2850*/  MUFU.EX2 R73, R73 ;  /* 0x0000004900497308 */ /* 0x000fe20000000800 */
[----:B------:R-:W-:Y:S02]  /*2860*/  FFMA R110, R110, c[0x0][0x188], -R88 ;  /* 0x000062006e6e7a23 */ /* 0x000fe40000000858 */
[----:B------:R-:W-:-:S05]  /*2870*/  FADD R93, R92, R93 ;  /* 0x0000005d5c5d7221 */ /* 0x000fca0000000000 */
[----:B------:R-:W-:Y:S01]  /*2880*/  MUFU.EX2 R72, R72 ;  /* 0x0000004800487308 */ /* 0x000fe20000000800 */
[----:B------:R-:W-:-:S07]  /*2890*/  FMUL R84, R108, 1.4426950216293334961 ;  /* 0x3fb8aa3b6c547820 */ /* 0x000fce0000400000 */
[----:B------:R-:W-:Y:S01]  /*28a0*/  MUFU.EX2 R106, R106 ;  /* 0x0000006a006a7308 */ /* 0x000fe20000000800 */
[----:B------:R-:W-:-:S07]  /*28b0*/  FFMA R109, R109, c[0x0][0x188], -R161 ;  /* 0x000062006d6d7a23 */ /* 0x000fce00000008a1 */
[----:B------:R-:W3:Y:S01]  /*28c0*/  MUFU.EX2 R107, R107 ;  /* 0x0000006b006b7308 */ /* 0x000ee20000000800 */
[----:B------:R-:W-:Y:S02]  /*28d0*/  FADD R97, R94, R97 ;  /* 0x000000615e617221 */ /* 0x000fe40000000000 */
[----:B------:R-:W-:Y:S02]  /*28e0*/  FMUL R110, R110, 1.4426950216293334961 ;  /* 0x3fb8aa3b6e6e7820 */ /* 0x000fe40000400000 */
[----:B------:R-:W-:Y:S02]  /*28f0*/  FFMA R111, R111, c[0x0][0x188], -R88 ;  /* 0x000062006f6f7a23 */ /* 0x000fe40000000858 */
[----:B0-----:R-:W-:Y:S01]  /*2900*/  FADD R90, R80, R93 ;  /* 0x0000005d505a7221 */ /* 0x001fe20000000000 */
[----:B-1----:R-:W-:Y:S01]  /*2910*/  F2FP.PACK_AB R92, R81, R80 ;  /* 0x00000050515c723e */ /* 0x002fe200000000ff */
[----:B------:R-:W-:Y:S01]  /*2920*/  FMUL R85, R109, 1.4426950216293334961 ;  /* 0x3fb8aa3b6d557820 */ /* 0x000fe20000400000 */
[----:B--2---:R-:W-:Y:S01]  /*2930*/  F2FP.PACK_AB R93, R103, R82 ;  /* 0x00000052675d723e */ /* 0x004fe200000000ff */
[----:B------:R-:W-:-:S02]  /*2940*/  FFMA R112, R112, c[0x0][0x188], -R161 ;  /* 0x0000620070707a23 */ /* 0x000fc400000008a1 */
[----:B------:R-:W-:Y:S01]  /*2950*/  FADD R94, R82, R97 ;  /* 0x00000061525e7221 */ /* 0x000fe20000000000 */
[----:B------:R-:W0:Y:S01]  /*2960*/  MUFU.EX2 R84, R84 ;  /* 0x0000005400547308 */ /* 0x000e220000000800 */
[----:B------:R-:W-:Y:S02]  /*2970*/  FMUL R111, R111, 1.4426950216293334961 ;  /* 0x3fb8aa3b6f6f7820 */ /* 0x000fe40000400000 */
[----:B------:R-:W-:Y:S02]  /*2980*/  FFMA R114, R114, c[0x0][0x188], -R88 ;  /* 0x0000620072727a23 */ /* 0x000fe40000000858 */
[----:B------:R-:W-:Y:S02]  /*2990*/  FADD R90, R81, R90 ;  /* 0x0000005a515a7221 */ /* 0x000fe40000000000 */
[----:B------:R-:W1:Y:S01]  /*29a0*/  LDSM.16.M88.4 R80, [R15+0x80] ;  /* 0x000080000f50783b */ /* 0x000e620000000200 */
[----:B------:R-:W2:Y:S01]  /*29b0*/  MUFU.EX2 R110, R110 ;  /* 0x0000006e006e7308 */ /* 0x000ea20000000800 */
[----:B------:R-:W-:Y:S01]  /*29c0*/  FMUL R99, R112, 1.4426950216293334961 ;  /* 0x3fb8aa3b70637820 */ /* 0x000fe20000400000 */
[----:B---3--:R-:W-:Y:S01]  /*29d0*/  F2FP.PACK_AB R95, R107, R106 ;  /* 0x0000006a6b5f723e */ /* 0x008fe200000000ff */
[----:B------:R-:W-:Y:S01]  /*29e0*/  FADD R91, R103, R94 ;  /* 0x0000005e675b7221 */ /* 0x000fe20000000000 */
[----:B------:R-:W-:Y:S01]  /*29f0*/  F2FP.PACK_AB R94, R72, R73 ;  /* 0x00000049485e723e */ /* 0x000fe200000000ff */
[----:B------:R-:W-:-:S02]  /*2a00*/  FMUL R114, R114, 1.4426950216293334961 ;  /* 0x3fb8aa3b72727820 */ /* 0x000fc40000400000 */
[----:B------:R-:W-:Y:S01]  /*2a10*/  FFMA R115, R115, c[0x0][0x188], -R88 ;  /* 0x0000620073737a23 */ /* 0x000fe20000000858 */
[----:B------:R-:W3:Y:S01]  /*2a20*/  MUFU.EX2 R85, R85 ;  /* 0x0000005500557308 */ /* 0x000ee20000000800 */
[--C-:B------:R-:W-:Y:S02]  /*2a30*/  FFMA R113, R113, c[0x0][0x188], -R161.reuse ;  /* 0x0000620071717a23 */ /* 0x100fe400000008a1 */
[----:B------:R-:W-:Y:S02]  /*2a40*/  FFMA R116, R116, c[0x0][0x188], -R161 ;  /* 0x0000620074747a23 */ /* 0x000fe400000008a1 */
[----:B------:R-:W-:-:S03]  /*2a50*/  FADD R97, R73, R90 ;  /* 0x0000005a49617221 */ /* 0x000fc60000000000 */
[----:B------:R-:W4:Y:S01]  /*2a60*/  MUFU.EX2 R111, R111 ;  /* 0x0000006f006f7308 */ /* 0x000f220000000800 */
[----:B------:R-:W-:Y:S02]  /*2a70*/  FMUL R115, R115, 1.4426950216293334961 ;  /* 0x3fb8aa3b73737820 */ /* 0x000fe40000400000 */
[----:B------:R-:W-:Y:S02]  /*2a80*/  FFMA R118, R118, c[0x0][0x188], -R88 ;  /* 0x0000620076767a23 */ /* 0x000fe40000000858 */
[----:B------:R-:W-:Y:S01]  /*2a90*/  FMUL R113, R113, 1.4426950216293334961 ;  /* 0x3fb8aa3b71717820 */ /* 0x000fe20000400000 */
[----:B------:R-:W-:Y:S01]  /*2aa0*/  HMMA.16816.F32 R76, R92, R74, R76 ;  /* 0x0000004a5c4c723c */ /* 0x000fe2000000184c */
[----:B------:R-:W-:Y:S01]  /*2ab0*/  FADD R106, R106, R91 ;  /* 0x0000005b6a6a7221 */ /* 0x000fe20000000000 */
[----:B------:R-:W5:Y:S01]  /*2ac0*/  MUFU.EX2 R99, R99 ;  /* 0x0000006300637308 */ /* 0x000f620000000800 */
[----:B------:R-:W-:Y:S02]  /*2ad0*/  FMUL R116, R116, 1.4426950216293334961 ;  /* 0x3fb8aa3b74747820 */ /* 0x000fe40000400000 */
[----:B------:R-:W-:-:S02]  /*2ae0*/  FFMA R117, R117, c[0x0][0x188], -R161 ;  /* 0x0000620075757a23 */ /* 0x000fc400000008a1 */
[----:B------:R-:W-:-:S03]  /*2af0*/  FADD R97, R72, R97 ;  /* 0x0000006148617221 */ /* 0x000fc60000000000 */
[----:B------:R-:W0:Y:S01]  /*2b00*/  MUFU.EX2 R114, R114 ;  /* 0x0000007200727308 */ /* 0x000e220000000800 */
[----:B------:R-:W-:Y:S01]  /*2b10*/  FMUL R118, R118, 1.4426950216293334961 ;  /* 0x3fb8aa3b76767820 */ /* 0x000fe20000400000 */
[----:B------:R-:W1:Y:S01]  /*2b20*/  LDSM.16.M88.4 R72, [R15+0x880] ;  /* 0x000880000f48783b */ /* 0x000e620000000200 */
[----:B------:R-:W-:Y:S02]  /*2b30*/  FFMA R119, R119, c[0x0][0x188], -R88 ;  /* 0x0000620077777a23 */ /* 0x000fe40000000858 */
[----:B------:R-:W-:-:S03]  /*2b40*/  FADD R107, R107, R106 ;  /* 0x0000006a6b6b7221 */ /* 0x000fc60000000000 */
[----:B------:R-:W1:Y:S01]  /*2b50*/  MUFU.EX2 R140, R113 ;  /* 0x00000071008c7308 */ /* 0x000e620000000800 */
[----:B------:R-:W-:Y:S02]  /*2b60*/  FMUL R141, R117, 1.4426950216293334961 ;  /* 0x3fb8aa3b758d7820 */ /* 0x000fe40000400000 */
[----:B------:R-:W-:Y:S02]  /*2b70*/  FFMA R120, R120, c[0x0][0x188], -R161 ;  /* 0x0000620078787a23 */ /* 0x000fe400000008a1 */
[----:B------:R-:W-:-:S03]  /*2b80*/  FMUL R119, R119, 1.4426950216293334961 ;  /* 0x3fb8aa3b77777820 */ /* 0x000fc60000400000 */
[----:B------:R-:W1:Y:S01]  /*2b90*/  MUFU.EX2 R115, R115 ;  /* 0x0000007300737308 */ /* 0x000e620000000800 */
[----:B------:R-:W-:Y:S02]  /*2ba0*/  FFMA R122, R122, c[0x0][0x188], -R88 ;  /* 0x000062007a7a7a23 */ /* 0x000fe40000000858 */
[----:B0-----:R-:W-:Y:S02]  /*2bb0*/  FADD R90, R84, R97 ;  /* 0x00000061545a7221 */ /* 0x001fe40000000000 */
[----:B--2---:R-:W-:-:S03]  /*2bc0*/  FADD R98, R110, R107 ;  /* 0x0000006b6e627221 */ /* 0x004fc60000000000 */
[----:B------:R-:W0:Y:S01]  /*2bd0*/  MUFU.EX2 R116, R116 ;  /* 0x0000007400747308 */ /* 0x000e220000000800 */
[----:B------:R-:W-:Y:S02]  /*2be0*/  FMUL R112, R120, 1.4426950216293334961 ;  /* 0x3fb8aa3b78707820 */ /* 0x000fe40000400000 */
[----:B------:R-:W-:Y:S01]  /*2bf0*/  FFMA R121, R121, c[0x0][0x188], -R161 ;  /* 0x0000620079797a23 */ /* 0x000fe200000008a1 */
[----:B---3--:R-:W-:Y:S01]  /*2c00*/  F2FP.PACK_AB R96, R85, R84 ;  /* 0x000000545560723e */ /* 0x008fe200000000ff */
[----:B------:R-:W-:-:S03]  /*2c10*/  FFMA R123, R123, c[0x0][0x188], -R88 ;  /* 0x000062007b7b7a23 */ /* 0x000fc60000000858 */
[----:B------:R-:W2:Y:S01]  /*2c20*/  MUFU.EX2 R118, R118 ;  /* 0x0000007600767308 */ /* 0x000ea20000000800 */
[----:B------:R-:W-:Y:S02]  /*2c30*/  FMUL R122, R122, 1.4426950216293334961 ;  /* 0x3fb8aa3b7a7a7820 */ /* 0x000fe40000400000 */
[----:B------:R-:W-:Y:S02]  /*2c40*/  FADD R90, R85, R90 ;  /* 0x0000005a555a7221 */ /* 0x000fe40000000000 */
[----:B----4-:R-:W-:-:S03]  /*2c50*/  FADD R85, R111, R98 ;  /* 0x000000626f557221 */ /* 0x010fc60000000000 */
[----:B------:R-:W3:Y:S01]  /*2c60*/  MUFU.EX2 R141, R141 ;  /* 0x0000008d008d7308 */ /* 0x000ee20000000800 */
[----:B------:R-:W-:Y:S02]  /*2c70*/  FMUL R117, R121, 1.4426950216293334961 ;  /* 0x3fb8aa3b79757820 */ /* 0x000fe40000400000 */
[----:B------:R-:W-:Y:S02]  /*2c80*/  FFMA R124, R124, c[0x0][0x188], -R161 ;  /* 0x000062007c7c7a23 */ /* 0x000fe400000008a1 */
[----:B------:R-:W-:-:S03]  /*2c90*/  FFMA R126, R126, c[0x0][0x188], -R88 ;  /* 0x000062007e7e7a23 */ /* 0x000fc60000000858 */
[----:B------:R-:W4:Y:S01]  /*2ca0*/  MUFU.EX2 R119, R119 ;  /* 0x0000007700777308 */ /* 0x000f220000000800 */
[----:B------:R-:W-:Y:S02]  /*2cb0*/  FMUL R123, R123, 1.4426950216293334961 ;  /* 0x3fb8aa3b7b7b7820 */ /* 0x000fe40000400000 */
[----:B-----5:R-:W-:Y:S02]  /*2cc0*/  FADD R91, R99, R90 ;  /* 0x0000005a635b7221 */ /* 0x020fe40000000000 */
[----:B------:R-:W-:-:S03]  /*2cd0*/  FADD R90, R114, R85 ;  /* 0x00000055725a7221 */ /* 0x000fc60000000000 */
[----:B------:R-:W5:Y:S01]  /*2ce0*/  MUFU.EX2 R112, R112 ;  /* 0x0000007000707308 */ /* 0x000f620000000800 */
[----:B------:R-:W-:Y:S01]  /*2cf0*/  FMUL R104, R124, 1.4426950216293334961 ;  /* 0x3fb8aa3b7c687820 */ /* 0x000fe20000400000 */
[----:B------:R-:W-:Y:S01]  /*2d00*/  HMMA.16816.F32 R84, R92, R86, R68 ;  /* 0x000000565c54723c */ /* 0x000fe20000001844 */
[----:B------:R-:W-:Y:S02]  /*2d10*/  FFMA R125, R125, c[0x0][0x188], -R161 ;  /* 0x000062007d7d7a23 */ /* 0x000fe400000008a1 */
[----:B------:R-:W-:-:S03]  /*2d20*/  FFMA R127, R127, c[0x0][0x188], -R88 ;  /* 0x000062007f7f7a23 */ /* 0x000fc60000000858 */
[----:B------:R-:W0:Y:S01]  /*2d30*/  MUFU.EX2 R122, R122 ;  /* 0x0000007a007a7308 */ /* 0x000e220000000800 */
[----:B------:R-:W-:Y:S02]  /*2d40*/  FMUL R126, R126, 1.4426950216293334961 ;  /* 0x3fb8aa3b7e7e7820 */ /* 0x000fe40000400000 */
[----:B-1----:R-:W-:Y:S02]  /*2d50*/  FADD R91, R140, R91 ;  /* 0x0000005b8c5b7221 */ /* 0x002fe40000000000 */
[----:B------:R-:W-:-:S03]  /*2d60*/  FADD R69, R115, R90 ;  /* 0x0000005a73457221 */ /* 0x000fc60000000000 */
[----:B------:R-:W1:Y:S01]  /*2d70*/  MUFU.EX2 R117, R117 ;  /* 0x0000007500757308 */ /* 0x000e620000000800 */
[----:B------:R-:W-:Y:S02]  /*2d80*/  FMUL R109, R125, 1.4426950216293334961 ;  /* 0x3fb8aa3b7d6d7820 */ /* 0x000fe40000400000 */
[----:B------:R-:W-:Y:S01]  /*2d90*/  FFMA R128, R128, c[0x0][0x188], -R161 ;  /* 0x0000620080807a23 */ /* 0x000fe200000008a1 */
[----:B------:R-:W-:Y:S01]  /*2da0*/  F2FP.PACK_AB R98, R140, R99 ;  /* 0x000000638c62723e */ /* 0x000fe200000000ff */
[----:B------:R-:W-:-:S03]  /*2db0*/  FFMA R130, R130, c[0x0][0x188], -R88 ;  /* 0x0000620082827a23 */ /* 0x000fc60000000858 */
[----:B------:R-:W1:Y:S01]  /*2dc0*/  MUFU.EX2 R123, R123 ;  /* 0x0000007b007b7308 */ /* 0x000e620000000800 */
[----:B------:R-:W-:Y:S01]  /*2dd0*/  FMUL R127, R127, 1.4426950216293334961 ;  /* 0x3fb8aa3b7f7f7820 */ /* 0x000fe20000400000 */
[----:B------:R-:W-:Y:S01]  /*2de0*/  F2FP.PACK_AB R97, R111, R110 ;  /* 0x0000006e6f61723e */ /* 0x000fe200000000ff */
[----:B0-----:R-:W-:Y:S01]  /*2df0*/  FADD R68, R116, R91 ;  /* 0x0000005b74447221 */ /* 0x001fe20000000000 */
[----:B------:R-:W-:Y:S01]  /*2e00*/  F2FP.PACK_AB R99, R115, R114 ;  /* 0x000000727363723e */ /* 0x000fe200000000ff */
[----:B--2---:R-:W-:-:S03]  /*2e10*/  FADD R70, R118, R69 ;  /* 0x0000004576467221 */ /* 0x004fc60000000000 */
[----:B------:R-:W0:Y:S01]  /*2e20*/  MUFU.EX2 R104, R104 ;  /* 0x0000006800687308 */ /* 0x000e220000000800 */
[----:B------:R-:W-:Y:S02]  /*2e30*/  FMUL R108, R128, 1.4426950216293334961 ;  /* 0x3fb8aa3b806c7820 */ /* 0x000fe40000400000 */
[----:B------:R-:W-:Y:S02]  /*2e40*/  FFMA R129, R129, c[0x0][0x188], -R161 ;  /* 0x0000620081817a23 */ /* 0x000fe400000008a1 */
[----:B------:R-:W-:-:S03]  /*2e50*/  FFMA R131, R131, c[0x0][0x188], -R88 ;  /* 0x0000620083837a23 */ /* 0x000fc60000000858 */
[----:B------:R-:W2:Y:S01]  /*2e60*/  MUFU.EX2 R126, R126 ;  /* 0x0000007e007e7308 */ /* 0x000ea20000000800 */
[----:B------:R-:W-:Y:S02]  /*2e70*/  FMUL R130, R130, 1.4426950216293334961 ;  /* 0x3fb8aa3b82827820 */ /* 0x000fe40000400000 */
[----:B---3--:R-:W-:Y:S02]  /*2e80*/  FADD R71, R141, R68 ;  /* 0x000000448d477221 */ /* 0x008fe40000000000 */
[----:B----4-:R-:W-:-:S03]  /*2e90*/  FADD R91, R119, R70 ;  /* 0x00000046775b7221 */ /* 0x010fc60000000000 */
[----:B------:R-:W3:Y:S01]  /*2ea0*/  MUFU.EX2 R109, R109 ;  /* 0x0000006d006d7308 */ /* 0x000ee20000000800 */
[----:B------:R-:W-:Y:S02]  /*2eb0*/  FMUL R113, R129, 1.4426950216293334961 ;  /* 0x3fb8aa3b81717820 */ /* 0x000fe40000400000 */
[----:B------:R-:W-:Y:S01]  /*2ec0*/  FFMA R132, R132, c[0x0][0x188], -R161 ;  /* 0x0000620084847a23 */ /* 0x000fe200000008a1 */
[----:B------:R-:W-:Y:S01]  /*2ed0*/  HMMA.16816.F32 R76, R96, R80, R76 ;  /* 0x00000050604c723c */ /* 0x000fe2000000184c */
[----:B------:R-:W-:-:S03]  /*2ee0*/  FFMA R134, R134, c[0x0][0x188], -R88 ;  /* 0x0000620086867a23 */ /* 0x000fc60000000858 */
[----:B------:R-:W4:Y:S01]  /*2ef0*/  MUFU.EX2 R127, R127 ;  /* 0x0000007f007f7308 */ /* 0x000f220000000800 */
[----:B------:R-:W-:Y:S02]  /*2f00*/  FMUL R131, R131, 1.4426950216293334961 ;  /* 0x3fb8aa3b83837820 */ /* 0x000fe40000400000 */
[----:B-----5:R-:W-:Y:S02]  /*2f10*/  FADD R70, R112, R71 ;  /* 0x0000004770467221 */ /* 0x020fe40000000000 */
[----:B------:R-:W-:-:S03]  /*2f20*/  FADD R80, R122, R91 ;  /* 0x0000005b7a507221 */ /* 0x000fc60000000000 */
[----:B------:R-:W5:Y:S01]  /*2f30*/  MUFU.EX2 R108, R108 ;  /* 0x0000006c006c7308 */ /* 0x000f620000000800 */
[----:B------:R-:W-:Y:S02]  /*2f40*/  FMUL R100, R132, 1.4426950216293334961 ;  /* 0x3fb8aa3b84647820 */ /* 0x000fe40000400000 */
[----:B------:R-:W-:Y:S02]  /*2f50*/  FFMA R133, R133, c[0x0][0x188], -R161 ;  /* 0x0000620085857a23 */ /* 0x000fe400000008a1 */
[----:B------:R-:W-:-:S03]  /*2f60*/  FMUL R134, R134, 1.4426950216293334961 ;  /* 0x3fb8aa3b86867820 */ /* 0x000fc60000400000 */
[----:B------:R-:W0:Y:S01]  /*2f70*/  MUFU.EX2 R130, R130 ;  /* 0x0000008200827308 */ /* 0x000e220000000800 */
[----:B-1----:R-:W-:Y:S02]  /*2f80*/  FADD R91, R117, R70 ;  /* 0x00000046755b7221 */ /* 0x002fe40000000000 */
[----:B------:R-:W-:Y:S02]  /*2f90*/  FFMA R135, R135, c[0x0][0x188], -R88 ;  /* 0x0000620087877a23 */ /* 0x000fe40000000858 */
[----:B------:R-:W-:-:S03]  /*2fa0*/  FADD R93, R123, R80 ;  /* 0x000000507b5d7221 */ /* 0x000fc60000000000 */
[----:B------:R-:W1:Y:S01]  /*2fb0*/  MUFU.EX2 R113, R113 ;  /* 0x0000007100717308 */ /* 0x000e620000000800 */
[----:B------:R-:W-:Y:S02]  /*2fc0*/  FMUL R105, R133, 1.4426950216293334961 ;  /* 0x3fb8aa3b85697820 */ /* 0x000fe40000400000 */
[----:B------:R-:W-:Y:S02]  /*2fd0*/  FFMA R136, R136, c[0x0][0x188], -R161 ;  /* 0x0000620088887a23 */ /* 0x000fe400000008a1 */
[----:B------:R-:W-:-:S03]  /*2fe0*/  FFMA R138, R138, c[0x0][0x188], -R88 ;  /* 0x000062008a8a7a23 */ /* 0x000fc60000000858 */
[----:B------:R-:W1:Y:S01]  /*2ff0*/  MUFU.EX2 R131, R131 ;  /* 0x0000008300837308 */ /* 0x000e620000000800 */
[----:B0-----:R-:W-:Y:S02]  /*3000*/  FADD R80, R104, R91 ;  /* 0x0000005b68507221 */ /* 0x001fe40000000000 */
[----:B------:R-:W-:Y:S02]  /*3010*/  FMUL R135, R135, 1.4426950216293334961 ;  /* 0x3fb8aa3b87877820 */ /* 0x000fe40000400000 */
[----:B--2---:R-:W-:-:S03]  /*3020*/  FADD R90, R126, R93 ;  /* 0x0000005d7e5a7221 */ /* 0x004fc60000000000 */
[----:B------:R-:W0:Y:S01]  /*3030*/  MUFU.EX2 R100, R100 ;  /* 0x0000006400647308 */ /* 0x000e220000000800 */
[----:B------:R-:W-:Y:S01]  /*3040*/  FMUL R101, R136, 1.4426950216293334961 ;  /* 0x3fb8aa3b88657820 */ /* 0x000fe20000400000 */
[----:B------:R-:W-:Y:S01]  /*3050*/  HMMA.16816.F32 R96, R96, R72, R84 ;  /* 0x000000486060723c */ /* 0x000fe20000001854 */
[----:B------:R-:W-:-:S05]  /*3060*/  FFMA R139, R139, c[0x0][0x188], -R88 ;  /* 0x000062008b8b7a23 */ /* 0x000fca0000000858 */
[----:B------:R-:W2:Y:S01]  /*3070*/  MUFU.EX2 R134, R134 ;  /* 0x0000008600867308 */ /* 0x000ea20000000800 */
[----:B------:R-:W-:Y:S02]  /*3080*/  FMUL R138, R138, 1.4426950216293334961 ;  /* 0x3fb8aa3b8a8a7820 */ /* 0x000fe40000400000 */
[----:B------:R-:W-:Y:S01]  /*3090*/  FFMA R137, R137, c[0x0][0x188], -R161 ;  /* 0x0000620089897a23 */ /* 0x000fe200000008a1 */
[----:B------:R-:W-:Y:S01]  /*30a0*/  F2FP.PACK_AB R68, R141, R116 ;  /* 0x000000748d44723e */ /* 0x000fe200000000ff */
[----:B---3--:R-:W-:Y:S01]  /*30b0*/  FADD R73, R109, R80 ;  /* 0x000000506d497221 */ /* 0x008fe20000000000 */
[----:B------:R-:W-:Y:S01]  /*30c0*/  F2FP.PACK_AB R69, R119, R118 ;  /* 0x000000767745723e */ /* 0x000fe200000000ff */
[----:B----4-:R-:W-:Y:S01]  /*30d0*/  FADD R85, R127, R90 ;  /* 0x0000005a7f557221 */ /* 0x010fe20000000000 */
[----:B------:R-:W3:Y:S01]  /*30e0*/  MUFU.EX2 R105, R105 ;  /* 0x0000006900697308 */ /* 0x000ee20000000800 */
[----:B------:R-:W-:Y:S01]  /*30f0*/  FMUL R139, R139, 1.4426950216293334961 ;  /* 0x3fb8aa3b8b8b7820 */ /* 0x000fe20000400000 */
[----:B------:R-:W-:Y:S01]  /*3100*/  F2FP.PACK_AB R70, R117, R112 ;  /* 0x000000707546723e */ /* 0x000fe200000000ff */
[----:B-----5:R-:W-:Y:S01]  /*3110*/  FADD R72, R108, R73 ;  /* 0x000000496c487221 */ /* 0x020fe20000000000 */
[----:B------:R-:W-:-:S04]  /*3120*/  F2FP.PACK_AB R71, R123, R122 ;  /* 0x0000007a7b47723e */ /* 0x000fc800000000ff */
[----:B------:R-:W4:Y:S01]  /*3130*/  MUFU.EX2 R81, R135 ;  /* 0x0000008700517308 */ /* 0x000f220000000800 */
[----:B------:R-:W-:Y:S01]  /*3140*/  FMUL R137, R137, 1.4426950216293334961 ;  /* 0x3fb8aa3b89897820 */ /* 0x000fe20000400000 */
[----:B------:R-:W5:Y:S01]  /*3150*/  LDSM.16.M88.4 R92, [R159+0x80] ;  /* 0x000080009f5c783b */ /* 0x000f620000000200 */
[----:B------:R-:W-:-:S05]  /*3160*/  FADD R80, R130, R85 ;  /* 0x0000005582507221 */ /* 0x000fca0000000000 */
[----:B------:R-:W3:Y:S01]  /*3170*/  MUFU.EX2 R101, R101 ;  /* 0x0000006500657308 */ /* 0x000ee20000000800 */
[----:B-1----:R-:W-:Y:S01]  /*3180*/  FADD R73, R113, R72 ;  /* 0x0000004871497221 */ /* 0x002fe20000000000 */
[----:B------:R-:W1:Y:S01]  /*3190*/  LDSM.16.M88.4 R84, [R159+0x880] ;  /* 0x000880009f54783b */ /* 0x000e620000000200 */
[----:B------:R-:W-:-:S05]  /*31a0*/  FADD R91, R131, R80 ;  /* 0x00000050835b7221 */ /* 0x000fca0000000000 */
[----:B------:R-:W4:Y:S01]  /*31b0*/  MUFU.EX2 R138, R138 ;  /* 0x0000008a008a7308 */ /* 0x000f220000000800 */
[----:B0-----:R-:W-:Y:S02]  /*31c0*/  FADD R72, R100, R73 ;  /* 0x0000004964487221 */ /* 0x001fe40000000000 */
[----:B--2---:R-:W-:-:S05]  /*31d0*/  FADD R80, R134, R91 ;  /* 0x0000005b86507221 */ /* 0x004fca0000000000 */
[----:B------:R-:W0:Y:S01]  /*31e0*/  MUFU.EX2 R102, R137 ;  /* 0x0000008900667308 */ /* 0x000e220000000800 */
[----:B---3--:R-:W-:-:S07]  /*31f0*/  FADD R72, R105, R72 ;  /* 0x0000004869487221 */ /* 0x008fce0000000000 */
[----:B------:R-:W2:Y:S01]  /*3200*/  MUFU.EX2 R139, R139 ;  /* 0x0000008b008b7308 */ /* 0x000ea20000000800 */
[----:B----4-:R-:W-:Y:S01]  /*3210*/  FADD R73, R81, R80 ;  /* 0x0000005051497221 */ /* 0x010fe20000000000 */
[----:B------:R-:W-:Y:S07]  /*3220*/  HMMA.16816.F32 R76, R68, R82, R76 ;  /* 0x00000052444c723c */ /* 0x000fee000000184c */
[----:B------:R-:W-:Y:S02]  /*3230*/  FADD R83, R101, R72 ;  /* 0x0000004865537221 */ /* 0x000fe40000000000 */
[----:B------:R-:W-:-:S02]  /*3240*/  FADD R72, R138, R73 ;  /* 0x000000498a487221 */ /* 0x000fc40000000000 */
[----:B0-----:R-:W-:Y:S02]  /*3250*/  FADD R83, R102, R83 ;  /* 0x0000005366537221 */ /* 0x001fe40000000000 */
[----:B--2---:R-:W-:Y:S01]  /*3260*/  FADD R72, R139, R72 ;  /* 0x000000488b487221 */ /* 0x004fe20000000000 */
[----:B------:R-:W-:Y:S02]  /*3270*/  HMMA.16816.F32 R96, R68, R74, R96 ;  /* 0x0000004a4460723c */ /* 0x000fe40000001860 */
[----:B------:R-:W-:Y:S04]  /*3280*/  SHFL.BFLY PT, R74, R83, 0x2, 0x1f ;  /* 0x0c401f00534a7f89 */ /* 0x000fe800000e0000 */
[----:B------:R-:W0:Y:S01]  /*3290*/  SHFL.BFLY PT, R73, R72, 0x2, 0x1f ;  /* 0x0c401f0048497f89 */ /* 0x000e2200000e0000 */
[----:B------:R-:W-:-:S02]  /*32a0*/  F2FP.PACK_AB R68, R109, R104 ;  /* 0x000000686d44723e */ /* 0x000fc400000000ff */
[----:B------:R-:W-:Y:S02]  /*32b0*/  F2FP.PACK_AB R69, R127, R126 ;  /* 0x0000007e7f45723e */ /* 0x000fe400000000ff */
[----:B------:R-:W-:Y:S02]  /*32c0*/  F2FP.PACK_AB R70, R113, R108 ;  /* 0x0000006c7146723e */ /* 0x000fe400000000ff */
[----:B------:R-:W-:-:S07]  /*32d0*/  F2FP.PACK_AB R71, R131, R130 ;  /* 0x000000828347723e */ /* 0x000fce00000000ff */
[C---:B-----5:R-:W-:Y:S08]  /*32e0*/  HMMA.16816.F32 R76, R68.reuse, R92, R76 ;  /* 0x0000005c444c723c */ /* 0x060ff0000000184c */
[----:B-1----:R-:W-:Y:S01]  /*32f0*/  HMMA.16816.F32 R68, R68, R84, R96 ;  /* 0x000000544444723c */ /* 0x002fe20000001860 */
[----:B0-----:R-:W-:-:S06]  /*3300*/  FADD R90, R72, R73 ;  /* 0x00000049485a7221 */ /* 0x001fcc0000000000 */
[----:B------:R-:W-:Y:S01]  /*3310*/  FADD R84, R83, R74 ;  /* 0x0000004a53547221 */ /* 0x000fe20000000000 */
[----:B------:R-:W0:Y:S04]  /*3320*/  SHFL.BFLY PT, R91, R90, 0x1, 0x1f ;  /* 0x0c201f005a5b7f89 */ /* 0x000e2800000e0000 */
[----:B------:R-:W1:Y:S01]  /*3330*/  SHFL.BFLY PT, R85, R84, 0x1, 0x1f ;  /* 0x0c201f0054557f89 */ /* 0x000e6200000e0000 */
[----:B------:R-:W-:Y:S02]  /*3340*/  IADD3 R7, R7, 0x80, RZ ;  /* 0x0000008007077810 */ /* 0x000fe40007ffe0ff */
[----:B------:R-:W-:Y:S02]  /*3350*/  F2FP.PACK_AB R80, R105, R100 ;  /* 0x000000646950723e */ /* 0x000fe400000000ff */
[----:B------:R-:W-:-:S02]  /*3360*/  ISETP.GE.AND P0, PT, R7, c[0x0][0x1d0], PT ;  /* 0x0000740007007a0c */ /* 0x000fc40003f06270 */
[----:B------:R-:W-:Y:S02]  /*3370*/  F2FP.PACK_AB R81, R81, R134 ;  /* 0x000000865151723e */ /* 0x000fe400000000ff */
[----:B------:R-:W-:Y:S02]  /*3380*/  F2FP.PACK_AB R82, R102, R101 ;  /* 0x000000656652723e */ /* 0x000fe400000000ff */
[----:B------:R-:W-:-:S07]  /*3390*/  F2FP.PACK_AB R83, R139, R138 ;  /* 0x0000008a8b53723e */ /* 0x000fce00000000ff */
[----:B------:R-:W-:Y:S01]  /*33a0*/  HMMA.16816.F32 R72, R80, R94, R76 ;  /* 0x0000005e5048723c */ /* 0x000fe2000000184c */
[----:B0-----:R-:W-:Y:S02]  /*33b0*/  FADD R91, R90, R91 ;  /* 0x0000005b5a5b7221 */ /* 0x001fe40000000000 */
[----:B-1----:R-:W-:-:S04]  /*33c0*/  FADD R85, R84, R85 ;  /* 0x0000005554557221 */ /* 0x002fc80000000000 */
[----:B------:R-:W-:Y:S01]  /*33d0*/  MOV R76, 0x80 ;  /* 0x00000080004c7802 */ /* 0x000fe20000000f00 */
[----:B------:R-:W-:Y:S01]  /*33e0*/  HMMA.16816.F32 R68, R80, R86, R68 ;  /* 0x000000565044723c */ /* 0x000fe20000001844 */
[----:B------:R-:W-:Y:S01]  /*33f0*/  FFMA R160, R163, R160, R91 ;  /* 0x000000a0a3a07223 */ /* 0x000fe2000000005b */
[----:B------:R-:W-:Y:S01]  /*3400*/  MOV R162, R161 ;  /* 0x000000a100a27202 */ /* 0x000fe20000000f00 */
[----:B------:R-:W-:Y:S01]  /*3410*/  FFMA R8, R89, R8, R85 ;  /* 0x0000000859087223 */ /* 0x000fe20000000055 */
[----:B------:R-:W-:Y:S01]  /*3420*/  MOV R145, R88 ;  /* 0x0000005800917202 */ /* 0x000fe20000000f00 */
[C---:B------:R-:W-:Y:S02]  /*3430*/  IMAD R6, R76.reuse, c[0x0][0x1b4], R6 ;  /* 0x00006d004c067a24 */ /* 0x040fe400078e0206 */
[----:B------:R-:W-:Y:S01]  /*3440*/  IMAD R13, R76, c[0x0][0x1a4], R13 ;  /* 0x000069004c0d7a24 */ /* 0x000fe200078e020d */
[----:B------:R-:W-:Y:S01]  /*3450*/  @P0 CALL.REL.NOINC `(.L_x_0) ;  /* 0x0000001000000944 */ /* 0x000fe20003c00000 */
[----:B------:R-:W-:Y:S05]  /*3460*/  BRA `(.L_x_1) ;  /* 0xffffda4000007947 */ /* 0x000fea000383ffff */
.L_x_0:
[----:B------:R-:W-:Y:S01]  /*3470*/  IMAD R11, R2, c[0x0][0x1c0], RZ ;  /* 0x00007000020b7a24 */ /* 0x000fe200078e02ff */
[----:B------:R-:W-:Y:S01]  /*3480*/  MOV R20, R8 ;  /* 0x0000000800147202 */ /* 0x000fe20000000f00 */
[----:B--2---:R-:W-:Y:S01]  /*3490*/  IMAD R12, R3, c[0x0][0x1c4], RZ ;  /* 0x00007100030c7a24 */ /* 0x004fe200078e02ff */
[----:B------:R-:W-:Y:S01]  /*34a0*/  SHF.L.U32 R14, R0, 0x2, RZ ;  /* 0x00000002000e7819 */ /* 0x000fe200000006ff */
[----:B------:R-:W-:Y:S01]  /*34b0*/  BAR.SYNC.DEFER_BLOCKING 0x0 ;  /* 0x0000000000007b1d */ /* 0x000fe20000010000 */
[----:B------:R-:W-:Y:S01]  /*34c0*/  SHF.L.U32 R5, R11, 0x1, RZ ;  /* 0x000000010b057819 */ /* 0x000fe200000006ff */
[C---:B------:R-:W-:Y:S01]  /*34d0*/  IMAD.HI R13, R12.reuse, 0x2, RZ ;  /* 0x000000020c0d7827 */ /* 0x040fe200078e02ff */
[----:B------:R-:W-:-:S02]  /*34e0*/  SHF.L.U32 R6, R12, 0x1, RZ ;  /* 0x000000010c067819 */ /* 0x000fc400000006ff */
[----:B------:R-:W-:Y:S02]  /*34f0*/  FSETP.GEU.AND P3, PT, R160, 1.175494350822287508e-38, PT ;  /* 0x00800000a000780b */ /* 0x000fe40003f6e000 */
[----:B------:R-:W-:Y:S01]  /*3500*/  IADD3 R28, P4, P5, R6, c[0x0][0x178], R5 ;  /* 0x00005e00061c7a10 */ /* 0x000fe20007d9e005 */
[----:B------:R-:W-:Y:S01]  /*3510*/  FMUL R6, R160, 8388608 ;  /* 0x4b000000a0067820 */ /* 0x000fe20000400000 */
[C---:B------:R-:W-:Y:S01]  /*3520*/  FSETP.GEU.AND P0, PT, R20.reuse, 1.175494350822287508e-38, PT ;  /* 0x008000001400780b */ /* 0x040fe20003f0e000 */
[----:B------:R-:W-:Y:S01]  /*3530*/  FMUL R5, R20, 8388608 ;  /* 0x4b00000014057820 */ /* 0x000fe20000400000 */
[----:B------:R-:W-:Y:S02]  /*3540*/  LOP3.LUT R8, R14, 0xc0, RZ, 0xc0, !PT ;  /* 0x000000c00e087812 */ /* 0x000fe400078ec0ff */
[----:B------:R-:W-:Y:S02]  /*3550*/  FSEL R36, R6, R160, !P3 ;  /* 0x000000a006247208 */ /* 0x000fe40005800000 */
[----:B------:R-:W-:-:S02]  /*3560*/  FSEL R34, R5, R20, !P0 ;  /* 0x0000001405227208 */ /* 0x000fc40004000000 */
[----:B------:R-:W-:Y:S02]  /*3570*/  LOP3.LUT R16, R0, 0x18, RZ, 0xc0, !PT ;  /* 0x0000001800107812 */ /* 0x000fe400078ec0ff */
[----:B------:R-:W-:Y:S01]  /*3580*/  LEA R19, R9, R8, 0x3 ;  /* 0x0000000809137211 */ /* 0x000fe200078e18ff */
[----:B------:R-:W-:Y:S01]  /*3590*/  IMAD.HI R8, R11, 0x2, RZ ;  /* 0x000000020b087827 */ /* 0x000fe200078e02ff */
[----:B------:R-:W-:Y:S02]  /*35a0*/  IADD3 R6, R36, -0x3f3504f3, RZ ;  /* 0xc0cafb0d24067810 */ /* 0x000fe40007ffe0ff */
[----:B------:R-:W-:Y:S02]  /*35b0*/  IADD3 R5, R34, -0x3f3504f3, RZ ;  /* 0xc0cafb0d22057810 */ /* 0x000fe40007ffe0ff */
[----:B------:R-:W-:Y:S02]  /*35c0*/  LOP3.LUT R7, R14, 0x180, RZ, 0xc0, !PT ;  /* 0x000001800e077812 */ /* 0x000fe400078ec0ff */
[----:B------:R-:W-:-:S02]  /*35d0*/  LEA R18, R16, R9, 0x2 ;  /* 0x0000000910127211 */ /* 0x000fc400078e10ff */
[----:B------:R-:W-:Y:S02]  /*35e0*/  SHF.R.S32.HI R15, RZ, 0x5, R0 ;  /* 0x00000005ff0f7819 */ /* 0x000fe40000011400 */
[----:B------:R-:W-:Y:S02]  /*35f0*/  FSETP.GT.AND P1, PT, |R20|, 8.50705917302346158658e+37, PT ;  /* 0x7e8000001400780b */ /* 0x000fe40003f24200 */
[----:B------:R-:W-:Y:S02]  /*3600*/  LOP3.LUT R9, R6, 0xff800000, RZ, 0xc0, !PT ;  /* 0xff80000006097812 */ /* 0x000fe400078ec0ff */
[----:B------:R-:W-:Y:S02]  /*3610*/  IADD3.X R30, R13, c[0x0][0x17c], R8, P4, P5 ;  /* 0x00005f000d1e7a10 */ /* 0x000fe400027ea408 */
[----:B------:R-:W-:Y:S01]  /*3620*/  LOP3.LUT R5, R5, 0xff800000, RZ, 0xc0, !PT ;  /* 0xff80000005057812 */ /* 0x000fe200078ec0ff */
[----:B------:R-:W0:Y:S01]  /*3630*/  I2F R11, R9 ;  /* 0x00000009000b7306 */ /* 0x000e220000201400 */
[----:B------:R-:W-:-:S02]  /*3640*/  FSETP.GT.AND P4, PT, |R160|, 8.50705917302346158658e+37, PT ;  /* 0x7e800000a000780b */ /* 0x000fc40003f84200 */
[----:B------:R-:W-:Y:S02]  /*3650*/  LEA R17, R18, R7, 0x4 ;  /* 0x0000000712117211 */ /* 0x000fe400078e20ff */
[----:B------:R-:W-:Y:S01]  /*3660*/  SHF.R.U32.HI R18, RZ, 0x1, R0 ;  /* 0x00000001ff127819 */ /* 0x000fe20000011600 */
[----:B------:R-:W-:Y:S01]  /*3670*/  @P1 FMUL R69, R69, 0.25 ;  /* 0x3e80000045451820 */ /* 0x000fe20000400000 */
[----:B------:R-:W-:Y:S01]  /*3680*/  SGXT R15, R15, 0x1 ;  /* 0x000000010f0f781a */ /* 0x000fe20000000200 */
[----:B------:R1:W2:Y:S01]  /*3690*/  I2F R7, R5 ;  /* 0x0000000500077306 */ /* 0x0002a20000201400 */
[C---:B------:R-:W-:Y:S01]  /*36a0*/  FSETP.GEU.AND P2, PT, |R20|.reuse, 1.175494350822287508e-38, PT ;  /* 0x008000001400780b */ /* 0x040fe20003f4e200 */
[----:B------:R-:W-:Y:S01]  /*36b0*/  @P1 FMUL R20, R20, 0.25 ;  /* 0x3e80000014141820 */ /* 0x000fe20000400000 */
[----:B------:R-:W-:Y:S01]  /*36c0*/  FSEL R8, RZ, -23, P3 ;  /* 0xc1b80000ff087808 */ /* 0x000fe20001800000 */
[----:B------:R-:W-:Y:S01]  /*36d0*/  @P1 FMUL R68, R68, 0.25 ;  /* 0x3e80000044441820 */ /* 0x000fe20000400000 */
[C---:B------:R-:W-:Y:S01]  /*36e0*/  FSETP.GEU.AND P3, PT, |R160|.reuse, 1.175494350822287508e-38, PT ;  /* 0x00800000a000780b */ /* 0x040fe20003f6e200 */
[----:B------:R-:W-:Y:S01]  /*36f0*/  @P4 FMUL R160, R160, 0.25 ;  /* 0x3e800000a0a04820 */ /* 0x000fe20000400000 */
[----:B------:R-:W-:Y:S01]  /*3700*/  LOP3.LUT R6, R18, 0x4, RZ, 0xc0, !PT ;  /* 0x0000000412067812 */ /* 0x000fe200078ec0ff */
[----:B0-----:R-:W-:Y:S01]  /*3710*/  FFMA.FTZ R22, R11, 1.1920928955078125e-07, R8 ;  /* 0x340000000b167823 */ /* 0x001fe20000010008 */
[----:B------:R-:W-:Y:S01]  /*3720*/  LOP3.LUT R15, R15, 0x408, RZ, 0xc0, !PT ;  /* 0x000004080f0f7812 */ /* 0x000fe200078ec0ff */
[----:B------:R-:W-:Y:S01]  /*3730*/  @P1 FMUL R73, R73, 0.25 ;  /* 0x3e80000049491820 */ /* 0x000fe20000400000 */
[----:B-1----:R-:W-:Y:S01]  /*3740*/  IADD3 R5, R34, -R5, RZ ;  /* 0x8000000522057210 */ /* 0x002fe20007ffe0ff */
[----:B------:R-:W-:Y:S01]  /*3750*/  @P1 FMUL R72, R72, 0.25 ;  /* 0x3e80000048481820 */ /* 0x000fe20000400000 */
[----:B------:R-:W-:Y:S01]  /*3760*/  IADD3 R26, R6, R19, RZ ;  /* 0x00000013061a7210 */ /* 0x000fe20007ffe0ff */
[----:B------:R-:W-:Y:S01]  /*3770*/  @!P2 FMUL R20, R20, 16777216 ;  /* 0x4b8000001414a820 */ /* 0x000fe20000400000 */
[----:B------:R-:W-:Y:S01]  /*3780*/  LOP3.LUT R15, R15, 0x7c, R14, 0x78, !PT ;  /* 0x0000007c0f0f7812 */ /* 0x000fe200078e780e */
[----:B------:R-:W-:Y:S01]  /*3790*/  FADD R5, R5, -1 ;  /* 0xbf80000005057421 */ /* 0x000fe20000000000 */
[----:B------:R-:W-:Y:S01]  /*37a0*/  LOP3.LUT R6, R0, 0x40, RZ, 0xc0, !PT ;  /* 0x0000004000067812 */ /* 0x000fe200078ec0ff */
[----:B------:R-:W-:Y:S01]  /*37b0*/  @!P3 FMUL R160, R160, 16777216 ;  /* 0x4b800000a0a0b820 */ /* 0x000fe20000400000 */
[----:B------:R-:W-:Y:S01]  /*37c0*/  MOV R24, 0x3dc6b27f ;  /* 0x3dc6b27f00187802 */ /* 0x000fe20000000f00 */
[----:B------:R0:W1:Y:S01]  /*37d0*/  MUFU.RCP R8, R20 ;  /* 0x0000001400087308 */ /* 0x0000620000001000 */
[----:B------:R-:W-:Y:S01]  /*37e0*/  LEA.HI R18, R16, R17, RZ, 0x1f ;  /* 0x0000001110127211 */ /* 0x000fe200078ff8ff */
[----:B------:R-:W-:Y:S01]  /*37f0*/  @P4 FMUL R71, R71, 0.25 ;  /* 0x3e80000047474820 */ /* 0x000fe20000400000 */
[----:B------:R-:W-:Y:S01]  /*3800*/  FSEL R0, RZ, -23, P0 ;  /* 0xc1b80000ff007808 */ /* 0x000fe20000000000 */
[----:B------:R-:W-:Y:S01]  /*3810*/  @P4 FMUL R70, R70, 0.25 ;  /* 0x3e80000046464820 */ /* 0x000fe20000400000 */
[----:B------:R-:W-:Y:S01]  /*3820*/  ISETP.NE.U32.AND P0, PT, R6, RZ, PT ;  /* 0x000000ff0600720c */ /* 0x000fe20003f05070 */
[----:B------:R-:W-:Y:S01]  /*3830*/  @P4 FMUL R74, R74, 0.25 ;  /* 0x3e8000004a4a4820 */ /* 0x000fe20000400000 */
[----:B------:R-:W-:Y:S01]  /*3840*/  LEA R17, R6, R15, 0x1 ;  /* 0x0000000f06117211 */ /* 0x000fe200078e08ff */
[----:B------:R-:W-:Y:S01]  /*3850*/  FFMA.FTZ R6, R5, R24, -0.16845393180847167969 ;  /* 0xbe2c7f3005067423 */ /* 0x000fe20000010018 */
[----:B------:R-:W-:Y:S01]  /*3860*/  IADD3 R9, R36, -R9, RZ ;  /* 0x8000000924097210 */ /* 0x000fe20007ffe0ff */
[----:B--2---:R-:W-:Y:S01]  /*3870*/  FFMA.FTZ R0, R7, 1.1920928955078125e-07, R0 ;  /* 0x3400000007007823 */ /* 0x004fe20000010000 */
[----:B0-----:R-:W-:Y:S01]  /*3880*/  LOP3.LUT R20, R18, 0x8, RZ, 0x3c, !PT ;  /* 0x0000000812147812 */ /* 0x001fe200078e3cff */
[----:B------:R-:W-:Y:S01]  /*3890*/  FFMA.FTZ R6, R5, R6, 0.1716887056827545166 ;  /* 0x3e2fcf2a05067423 */ /* 0x000fe20000010006 */
[----:B------:R-:W0:Y:S01]  /*38a0*/  MUFU.RCP R7, R160 ;  /* 0x000000a000077308 */ /* 0x000e220000001000 */
[----:B------:R-:W-:Y:S01]  /*38b0*/  @P4 FMUL R75, R75, 0.25 ;  /* 0x3e8000004b4b4820 */ /* 0x000fe20000400000 */
[----:B------:R-:W-:Y:S01]  /*38c0*/  MOV R32, c[0x0][0x1c8] ;  /* 0x0000720000207a02 */ /* 0x000fe20000000f00 */
[----:B------:R-:W-:Y:S01]  /*38d0*/  FFMA.FTZ R6, R5, R6, -0.17900948226451873779 ;  /* 0xbe374e4305067423 */ /* 0x000fe20000010006 */
[----:B------:R-:W-:Y:S01]  /*38e0*/  ISETP.GE.U32.AND P1, PT, R36, 0x7f800000, PT ;  /* 0x7f8000002400780c */ /* 0x000fe20003f26070 */
[----:B------:R-:W-:Y:S01]  /*38f0*/  @!P2 FMUL R69, R69, 16777216 ;  /* 0x4b8000004545a820 */ /* 0x000fe20000400000 */
[----:B------:R-:W-:Y:S01]  /*3900*/  LOP3.LUT R10, R10, 0xf8, RZ, 0xc0, !PT ;  /* 0x000000f80a0a7812 */ /* 0x000fe200078ec0ff */
[----:B------:R-:W-:-:S02]  /*3910*/  FFMA.FTZ R6, R5, R6, 0.20512372255325317383 ;  /* 0x3e520bf405067423 */ /* 0x000fc40000010006 */
[----:B------:R-:W-:Y:S02]  /*3920*/  @!P2 FMUL R68, R68, 16777216 ;  /* 0x4b8000004444a820 */ /* 0x000fe40000400000 */
[----:B------:R-:W-:Y:S02]  /*3930*/  @!P2 FMUL R73, R73, 16777216 ;  /* 0x4b8000004949a820 */ /* 0x000fe40000400000 */
[----:B------:R-:W-:Y:S01]  /*3940*/  @!P2 FMUL R72, R72, 16777216 ;  /* 0x4b8000004848a820 */ /* 0x000fe20000400000 */
[----:B------:R-:W-:Y:S01]  /*3950*/  ISETP.GE.U32.AND P2, PT, R34, 0x7f800000, PT ;  /* 0x7f8000002200780c */ /* 0x000fe20003f46070 */
[----:B------:R-:W-:Y:S02]  /*3960*/  FFMA.FTZ R6, R5, R6, -0.24046532809734344482 ;  /* 0xbe763c8b05067423 */ /* 0x000fe40000010006 */
[----:B------:R-:W-:Y:S02]  /*3970*/  @!P3 FMUL R71, R71, 16777216 ;  /* 0x4b8000004747b820 */ /* 0x000fe40000400000 */
[----:B------:R-:W-:-:S02]  /*3980*/  @!P3 FMUL R70, R70, 16777216 ;  /* 0x4b8000004646b820 */ /* 0x000fc40000400000 */
[----:B------:R-:W-:Y:S02]  /*3990*/  @!P3 FMUL R74, R74, 16777216 ;  /* 0x4b8000004a4ab820 */ /* 0x000fe40000400000 */
[----:B------:R-:W-:Y:S02]  /*39a0*/  @!P3 FMUL R75, R75, 16777216 ;  /* 0x4b8000004b4bb820 */ /* 0x000fe40000400000 */
[C---:B-1----:R-:W-:Y:S02]  /*39b0*/  FMUL R12, R8.reuse, R69 ;  /* 0x00000045080c7220 */ /* 0x042fe40000400000 */
[C---:B------:R-:W-:Y:S02]  /*39c0*/  FMUL R13, R8.reuse, R68 ;  /* 0x00000044080d7220 */ /* 0x040fe40000400000 */
[C---:B------:R-:W-:Y:S02]  /*39d0*/  FMUL R15, R8.reuse, R73 ;  /* 0x00000049080f7220 */ /* 0x040fe40000400000 */
[----:B------:R-:W-:-:S02]  /*39e0*/  FMUL R16, R8, R72 ;  /* 0x0000004808107220 */ /* 0x000fc40000400000 */
[----:B------:R-:W-:Y:S01]  /*39f0*/  FFMA.FTZ R6, R5, R6, 0.28857114911079406738 ;  /* 0x3e93bf9905067423 */ /* 0x000fe20000010006 */
[----:B------:R-:W-:Y:S01]  /*3a00*/  F2FP.PACK_AB R12, R12, R15 ;  /* 0x0000000f0c0c723e */ /* 0x000fe200000000ff */
[----:B0-----:R-:W-:Y:S01]  /*3a10*/  FMUL R8, R7, R71 ;  /* 0x0000004707087220 */ /* 0x001fe20000400000 */
[----:B------:R-:W-:Y:S01]  /*3a20*/  F2FP.PACK_AB R13, R13, R16 ;  /* 0x000000100d0d723e */ /* 0x000fe200000000ff */
[----:B------:R-:W-:Y:S01]  /*3a30*/  FMUL R11, R7, R70 ;  /* 0x00000046070b7220 */ /* 0x000fe20000400000 */
[----:B------:R-:W-:Y:S01]  /*3a40*/  LOP3.LUT R16, R17, 0x4, RZ, 0x3c, !PT ;  /* 0x0000000411107812 */ /* 0x000fe200078e3cff */
[C---:B------:R-:W-:Y:S01]  /*3a50*/  FMUL R14, R7.reuse, R74 ;  /* 0x0000004a070e7220 */ /* 0x040fe20000400000 */
[----:B------:R-:W-:Y:S01]  /*3a60*/  STS [R17+0x100], R12 ;  /* 0x0001000c11007388 */ /* 0x000fe20000000800 */
[----:B------:R-:W-:Y:S02]  /*3a70*/  FMUL R7, R7, R75 ;  /* 0x0000004b07077220 */ /* 0x000fe40000400000 */
[----:B------:R-:W-:Y:S01]  /*3a80*/  FFMA.FTZ R6, R5, R6, -0.36067417263984680176 ;  /* 0xbeb8aa4905067423 */ /* 0x000fe20000010006 */
[----:B------:R-:W-:Y:S01]  /*3a90*/  F2FP.PACK_AB R14, R11, R14 ;  /* 0x0000000e0b0e723e */ /* 0x000fe200000000ff */
[----:B------:R-:W-:Y:S01]  /*3aa0*/  STS [R17], R13 ;  /* 0x0000000d11007388 */ /* 0x000fe20000000800 */
[----:B------:R-:W-:Y:S01]  /*3ab0*/  F2FP.PACK_AB R15, R8, R7 ;  /* 0x00000007080f723e */ /* 0x000fe200000000ff */
[----:B------:R-:W-:-:S02]  /*3ac0*/  FFMA.FTZ R6, R5, R6, 0.48089820146560668945 ;  /* 0x3ef6384a05067423 */ /* 0x000fc40000010006 */
[----:B------:R0:W-:Y:S01]  /*3ad0*/  STS [R16+0x200], R14 ;  /* 0x0002000e10007388 */ /* 0x0001e20000000800 */
[----:B------:R-:W-:Y:S02]  /*3ae0*/  FADD R23, R9, -1 ;  /* 0xbf80000009177421 */ /* 0x000fe40000000000 */
[C---:B------:R-:W-:Y:S01]  /*3af0*/  FFMA.FTZ R6, R5.reuse, R6, -0.72134751081466674805 ;  /* 0xbf38aa3b05067423 */ /* 0x040fe20000010006 */
[----:B------:R1:W-:Y:S01]  /*3b00*/  STS [R16+0x300], R15 ;  /* 0x0003000f10007388 */ /* 0x0003e20000000800 */
[----:B------:R-:W-:Y:S02]  /*3b10*/  IMAD R7, R4, c[0x0][0x1c8], RZ ;  /* 0x0000720004077a24 */ /* 0x000fe400078e02ff */
[----:B------:R-:W-:Y:S01]  /*3b20*/  FMUL R6, R5, R6 ;  /* 0x0000000605067220 */ /* 0x000fe20000400000 */
[----:B------:R-:W-:Y:S01]  /*3b30*/  BAR.SYNC.DEFER_BLOCKING 0x0 ;  /* 0x0000000000007b1d */ /* 0x000fe20000010000 */
[----:B------:R-:W-:Y:S01]  /*3b40*/  FFMA.FTZ R4, R23, R24, -0.16845393180847167969 ;  /* 0xbe2c7f3017047423 */ /* 0x000fe20000010018 */
[C---:B0-----:R-:W-:Y:S01]  /*3b50*/  LOP3.LUT R14, R18.reuse, 0x4, RZ, 0x3c, !PT ;  /* 0x00000004120e7812 */ /* 0x041fe200078e3cff */
[----:B------:R-:W-:Y:S01]  /*3b60*/  FMUL R6, R5, R6 ;  /* 0x0000000605067220 */ /* 0x000fe20000400000 */
[----:B------:R-:W-:-:S02]  /*3b70*/  LOP3.LUT R24, R18, 0xc, RZ, 0x3c, !PT ;  /* 0x0000000c12187812 */ /* 0x000fc400078e3cff */
[C---:B------:R-:W-:Y:S01]  /*3b80*/  LEA R9, R32.reuse, R7, 0x1 ;  /* 0x0000000720097211 */ /* 0x040fe200078e08ff */
[----:B------:R-:W-:Y:S02]  /*3b90*/  FFMA.FTZ R11, R5, 1.4426950216293334961, R6 ;  /* 0x3fb8aa3b050b7823 */ /* 0x000fe40000010006 */
[----:B------:R-:W-:Y:S01]  /*3ba0*/  FFMA.FTZ R6, R23, R4, 0.1716887056827545166 ;  /* 0x3e2fcf2a17067423 */ /* 0x000fe20000010004 */
[----:B------:R-:W-:Y:S01]  /*3bb0*/  LEA R13, R32, R9, 0x1 ;  /* 0x00000009200d7211 */ /* 0x000fe200078e08ff */
[----:B------:R-:W-:Y:S01]  /*3bc0*/  FADD R0, R0, R11 ;  /* 0x0000000b00007221 */ /* 0x000fe20000000000 */
[----:B------:R-:W-:Y:S01]  /*3bd0*/  LEA R4, P3, R7, R28, 0x1 ;  /* 0x0000001c07047211 */ /* 0x000fe200078608ff */
[----:B------:R-:W-:Y:S01]  /*3be0*/  FFMA.FTZ R8, R23, R6, -0.17900948226451873779 ;  /* 0xbe374e4317087423 */ /* 0x000fe20000010006 */
[C---:B-1----:R-:W-:Y:S02]  /*3bf0*/  LEA R15, R32.reuse, R13, 0x1 ;  /* 0x0000000d200f7211 */ /* 0x042fe400078e08ff */
[----:B------:R-:W-:Y:S01]  /*3c00*/  LEA R6, P4, R9, R28, 0x1 ;  /* 0x0000001c09067211 */ /* 0x000fe200078808ff */
[----:B------:R-:W-:Y:S01]  /*3c10*/  FFMA.FTZ R8, R23, R8, 0.20512372255325317383 ;  /* 0x3e520bf417087423 */ /* 0x000fe20000010008 */
[----:B------:R-:W-:-:S02]  /*3c20*/  LEA R17, R32, R15, 0x1 ;  /* 0x0000000f20117211 */ /* 0x000fc400078e08ff */
[----:B------:R-:W-:Y:S01]  /*3c30*/  LEA.HI.X.SX32 R5, R7, R30, 0x1, P3 ;  /* 0x0000001e07057211 */ /* 0x000fe200018f0eff */
[----:B------:R-:W-:Y:S01]  /*3c40*/  FFMA.FTZ R12, R23, R8, -0.24046532809734344482 ;  /* 0xbe763c8b170c7423 */ /* 0x000fe20000010008 */
[----:B------:R-:W-:Y:S01]  /*3c50*/  LEA R8, P5, R13, R28, 0x1 ;  /* 0x0000001c0d087211 */ /* 0x000fe200078a08ff */
[----:B------:R-:W0:Y:S02]  /*3c60*/  LDS R27, [R18] ;  /* 0x00000000121b7984 */ /* 0x000e240000000800 */
[C---:B------:R-:W-:Y:S01]  /*3c70*/  FFMA.FTZ R12, R23.reuse, R12, 0.28857114911079406738 ;  /* 0x3e93bf99170c7423 */ /* 0x040fe2000001000c */
[----:B------:R-:W-:Y:S01]  /*3c80*/  LEA R19, R32, R17, 0x1 ;  /* 0x0000001120137211 */ /* 0x000fe200078e08ff */
[----:B------:R1:W2:Y:S02]  /*3c90*/  LDS R29, [R14] ;  /* 0x000000000e1d7984 */ /* 0x0002a40000000800 */
[----:B------:R-:W-:Y:S01]  /*3ca0*/  FFMA.FTZ R12, R23, R12, -0.36067417263984680176 ;  /* 0xbeb8aa49170c7423 */ /* 0x000fe2000001000c */
[----:B------:R-:W-:Y:S01]  /*3cb0*/  LEA.HI.X.SX32 R7, R9, R30, 0x1, P4 ;  /* 0x0000001e09077211 */ /* 0x000fe200020f0eff */
[----:B------:R-:W3:Y:S02]  /*3cc0*/  LDS R31, [R20] ;  /* 0x00000000141f7984 */ /* 0x000ee40000000800 */
[----:B------:R-:W-:Y:S01]  /*3cd0*/  FFMA.FTZ R16, R23, R12, 0.48089820146560668945 ;  /* 0x3ef6384a17107423 */ /* 0x000fe2000001000c */
[----:B------:R-:W-:Y:S01]  /*3ce0*/  LEA R12, P3, R15, R28, 0x1 ;  /* 0x0000001c0f0c7211 */ /* 0x000fe200078608ff */
[----:B------:R4:W5:Y:S02]  /*3cf0*/  LDS R33, [R24] ;  /* 0x0000000018217984 */ /* 0x0009640000000800 */
[----:B------:R-:W-:Y:S01]  /*3d00*/  FFMA.FTZ R16, R23, R16, -0.72134751081466674805 ;  /* 0xbf38aa3b17107423 */ /* 0x000fe20000010010 */
[----:B------:R-:W-:-:S02]  /*3d10*/  LEA.HI.X.SX32 R9, R13, R30, 0x1, P5 ;  /* 0x0000001e0d097211 */ /* 0x000fc400028f0eff */
[----:B-1----:R-:W-:Y:S02]  /*3d20*/  LEA R14, P4, R17, R28, 0x1 ;  /* 0x0000001c110e7211 */ /* 0x002fe400078808ff */
[----:B------:R-:W-:Y:S01]  /*3d30*/  LEA.HI.X.SX32 R13, R15, R30, 0x1, P3 ;  /* 0x0000001e0f0d7211 */ /* 0x000fe200018f0eff */
[----:B----4-:R-:W-:Y:S01]  /*3d40*/  FMUL R24, R23, R16 ;  /* 0x0000001017187220 */ /* 0x010fe20000400000 */
[----:B------:R-:W-:Y:S02]  /*3d50*/  LEA R16, P3, R19, R28, 0x1 ;  /* 0x0000001c13107211 */ /* 0x000fe400078608ff */
[----:B------:R-:W-:Y:S01]  /*3d60*/  LEA R21, R32, R19, 0x1 ;  /* 0x0000001320157211 */ /* 0x000fe200078e08ff */
[----:B------:R-:W-:Y:S01]  /*3d70*/  FMUL R24, R23, R24 ;  /* 0x0000001817187220 */ /* 0x000fe20000400000 */
[----:B------:R-:W-:Y:S02]  /*3d80*/  LEA.HI.X.SX32 R15, R17, R30, 0x1, P4 ;  /* 0x0000001e110f7211 */ /* 0x000fe400020f0eff */
[----:B------:R-:W-:Y:S01]  /*3d90*/  @P1 MOV R11, 0x7f800000 ;  /* 0x7f800000000b1802 */ /* 0x000fe20000000f00 */
[----:B------:R-:W-:Y:S01]  /*3da0*/  FFMA.FTZ R23, R23, 1.4426950216293334961, R24 ;  /* 0x3fb8aa3b17177823 */ /* 0x000fe20000010018 */
[----:B------:R-:W-:-:S02]  /*3db0*/  @P2 MOV R24, 0x7f800000 ;  /* 0x7f80000000182802 */ /* 0x000fc40000000f00 */
[----:B------:R-:W-:Y:S01]  /*3dc0*/  LEA.HI.X.SX32 R17, R19, R30, 0x1, P3 ;  /* 0x0000001e13117211 */ /* 0x000fe200018f0eff */
[----:B------:R-:W-:Y:S01]  /*3dd0*/  FADD R22, R22, R23 ;  /* 0x0000001716167221 */ /* 0x000fe20000000000 */
[C---:B------:R-:W-:Y:S01]  /*3de0*/  FSETP.NEU.AND P3, PT, R34.reuse, RZ, PT ;  /* 0x000000ff2200720b */ /* 0x040fe20003f6d000 */
[----:B------:R-:W-:Y:S01]  /*3df0*/  @P2 FFMA.FTZ R0, R34, R24, +INF ;  /* 0x7f80000022002423 */ /* 0x000fe20000010018 */
[----:B------:R-:W-:Y:S01]  /*3e00*/  LEA R25, R32, R21, 0x1 ;  /* 0x0000001520197211 */ /* 0x000fe200078e08ff */
[C---:B------:R-:W-:Y:S01]  /*3e10*/  @P1 FFMA.FTZ R22, R36.reuse, R11, +INF ;  /* 0x7f80000024161423 */ /* 0x040fe2000001000b */
[----:B------:R-:W-:Y:S02]  /*3e20*/  FSETP.NEU.AND P2, PT, R36, RZ, PT ;  /* 0x000000ff2400720b */ /* 0x000fe40003f4d000 */
[----:B------:R-:W-:Y:S01]  /*3e30*/  FSEL R0, R0, -INF , P3 ;  /* 0xff80000000007808 */ /* 0x000fe20001800000 */
[----:B0-----:R0:W-:Y:S01]  /*3e40*/  STG.E.U16 [R4.64], R27 ;  /* 0x0000001b04007986 */ /* 0x0011e2000c101504 */
[----:B------:R-:W-:-:S02]  /*3e50*/  LEA R18, P4, R21, R28, 0x1 ;  /* 0x0000001c15127211 */ /* 0x000fc400078808ff */
[----:B------:R-:W-:Y:S01]  /*3e60*/  LEA R20, P5, R25, R28, 0x1 ;  /* 0x0000001c19147211 */ /* 0x000fe200078a08ff */
[----:B--2---:R1:W-:Y:S01]  /*3e70*/  STG.E.U16 [R6.64], R29 ;  /* 0x0000001d06007986 */ /* 0x0043e2000c101504 */
[----:B------:R-:W-:Y:S01]  /*3e80*/  FSEL R11, R22, -INF , P2 ;  /* 0xff800000160b7808 */ /* 0x000fe20001000000 */
[----:B------:R-:W-:Y:S01]  /*3e90*/  FFMA R22, R0, 0.69314718246459960938, R161 ;  /* 0x3f31721800167823 */ /* 0x000fe200000000a1 */
[-C--:B------:R-:W-:Y:S01]  /*3ea0*/  LEA.HI.X.SX32 R19, R21, R30.reuse, 0x1, P4 ;  /* 0x0000001e15137211 */ /* 0x080fe200020f0eff */
[----:B---3--:R2:W-:Y:S01]  /*3eb0*/  STG.E.U16 [R8.64], R31 ;  /* 0x0000001f08007986 */ /* 0x0085e2000c101504 */
[----:B------:R-:W-:Y:S01]  /*3ec0*/  LEA.HI.X.SX32 R21, R25, R30, 0x1, P5 ;  /* 0x0000001e19157211 */ /* 0x000fe200028f0eff */
[----:B------:R-:W-:Y:S01]  /*3ed0*/  FFMA R23, R11, 0.69314718246459960938, R88 ;  /* 0x3f3172180b177823 */ /* 0x000fe20000000058 */
[----:B0-----:R-:W-:Y:S01]  /*3ee0*/  PRMT R5, R29, 0x7632, R5 ;  /* 0x000076321d057816 */ /* 0x001fe20000000005 */
[----:B-----5:R0:W-:Y:S01]  /*3ef0*/  STG.E.U16 [R12.64], R33 ;  /* 0x000000210c007986 */ /* 0x0201e2000c101504 */
[----:B------:R-:W-:-:S02]  /*3f00*/  PRMT R0, R33, 0x7632, R0 ;  /* 0x0000763221007816 */ /* 0x000fc40000000000 */
[----:B-1----:R-:W-:Y:S02]  /*3f10*/  PRMT R7, R27, 0x7632, R7 ;  /* 0x000076321b077816 */ /* 0x002fe40000000007 */
[----:B--2---:R-:W-:-:S03]  /*3f20*/  PRMT R9, R31, 0x7632, R9 ;  /* 0x000076321f097816 */ /* 0x004fc60000000009 */
[----:B------:R0:W-:Y:S04]  /*3f30*/  STG.E.U16 [R14.64], R7 ;  /* 0x000000070e007986 */ /* 0x0001e8000c101504 */
[----:B------:R0:W-:Y:S04]  /*3f40*/  STG.E.U16 [R16.64], R5 ;  /* 0x0000000510007986 */ /* 0x0001e8000c101504 */
[----:B------:R0:W-:Y:S04]  /*3f50*/  STG.E.U16 [R18.64], R9 ;  /* 0x0000000912007986 */ /* 0x0001e8000c101504 */
[----:B------:R0:W-:Y:S04]  /*3f60*/  STG.E.U16 [R20.64], R0 ;  /* 0x0000000014007986 */ /* 0x0001e8000c101504 */
[----:B------:R-:W-:Y:S06]  /*3f70*/  BAR.SYNC.DEFER_BLOCKING 0x0 ;  /* 0x0000000000007b1d */ /* 0x000fec0000010000 */
[----:B------:R0:W-:Y:S04]  /*3f80*/  STS.64 [R10], R22 ;  /* 0x000000160a007388 */ /* 0x0001e80000000a00 */
[----:B------:R-:W-:Y:S06]  /*3f90*/  BAR.SYNC.DEFER_BLOCKING 0x0 ;  /* 0x0000000000007b1d */ /* 0x000fec0000010000 */
[----:B------:R-:W-:Y:S05]  /*3fa0*/  @P0 EXIT ;  /* 0x000000000000094d */ /* 0x000fea0003800000 */
[----:B0-----:R-:W0:Y:S01]  /*3fb0*/  LDS R7, [R26] ;  /* 0x000000001a077984 */ /* 0x001e220000000800 */
[----:B------:R-:W-:Y:S01]  /*3fc0*/  IMAD R2, R2, c[0x0][0x1cc], RZ ;  /* 0x0000730002027a24 */ /* 0x000fe200078e02ff */
[C---:B------:R-:W-:Y:S01]  /*3fd0*/  SHF.L.U32 R5, R3.reuse, 0x2, RZ ;  /* 0x0000000203057819 */ /* 0x040fe200000006ff */
[----:B------:R-:W-:-:S03]  /*3fe0*/  IMAD.HI R4, R3, 0x4, RZ ;  /* 0x0000000403047827 */ /* 0x000fc600078e02ff */
[C---:B------:R-:W-:Y:S01]  /*3ff0*/  SHF.L.U32 R0, R2.reuse, 0x2, RZ ;  /* 0x0000000202007819 */ /* 0x040fe200000006ff */
[----:B------:R-:W-:-:S03]  /*4000*/  IMAD.HI R3, R2, 0x4, RZ ;  /* 0x0000000402037827 */ /* 0x000fc600078e02ff */
[----:B------:R-:W-:-:S04]  /*4010*/  IADD3 R2, P0, P1, R5, c[0x0][0x180], R0 ;  /* 0x0000600005027a10 */ /* 0x000fc8000791e000 */
[----:B------:R-:W-:-:S05]  /*4020*/  IADD3.X R3, R4, c[0x0][0x184], R3, P0, P1 ;  /* 0x0000610004037a10 */ /* 0x000fca00007e2403 */
[----:B0-----:R-:W-:Y:S01]  /*4030*/  STG.E [R2.64], R7 ;  /* 0x0000000702007986 */ /* 0x001fe2000c101904 */
[----:B------:R-:W-:Y:S05]  /*4040*/  EXIT ;  /* 0x000000000000794d */ /* 0x000fea0003800000 */
.L_x_2:
[----:B------:R-:W-:-:S00]  /*4050*/  BRA `(.L_x_2) ;  /* 0xfffffff000007947 */ /* 0x000fc0000383ffff */
[----:B------:R-:W-:-:S00]  /*4060*/  NOP ;  /* 0x0000000000007918 */ /* 0x000fc00000000000 */
        /* <DEDUP_REMOVED lines=9> */
.L_x_3:


//--------------------- .nv.global.init           --------------------------
	.section	.nv.global.init,"aw",@progbits
.nv.global.init:
	.type		_$_str,@object
	.size		_$_str,(.L_0 - _$_str)
_$_str:
        /*0000*/ 	.byte	0x5f, 0x5f, 0x43, 0x55, 0x44, 0x41, 0x5f, 0x46, 0x54, 0x5a, 0x00
.L_0:


//--------------------- .nv.shared.attn_fwd       --------------------------
	.section	.nv.shared.attn_fwd,"aw",@nobits
	.sectionflags	@""
	.align	16
